//
// Generated by NVIDIA NVVM Compiler
//
// Compiler Build ID: CL-36424714
// Cuda compilation tools, release 13.0, V13.0.88
// Based on NVVM 20.0.0
//

.version 9.0
.target sm_100
.address_size 64

	// .globl	_Z5SgemmILi128ELi8ELi128ELi8ELi8ELb1EEvPfS0_S0_iii
// _ZZ5SgemmILi128ELi8ELi128ELi8ELi8ELb1EEvPfS0_S0_iiiE2As has been demoted
// _ZZ5SgemmILi128ELi8ELi128ELi8ELi8ELb1EEvPfS0_S0_iiiE2Bs has been demoted

.visible .entry _Z5SgemmILi128ELi8ELi128ELi8ELi8ELb1EEvPfS0_S0_iii(
	.param .u64 .ptr .align 1 _Z5SgemmILi128ELi8ELi128ELi8ELi8ELb1EEvPfS0_S0_iii_param_0,
	.param .u64 .ptr .align 1 _Z5SgemmILi128ELi8ELi128ELi8ELi8ELb1EEvPfS0_S0_iii_param_1,
	.param .u64 .ptr .align 1 _Z5SgemmILi128ELi8ELi128ELi8ELi8ELb1EEvPfS0_S0_iii_param_2,
	.param .u32 _Z5SgemmILi128ELi8ELi128ELi8ELi8ELb1EEvPfS0_S0_iii_param_3,
	.param .u32 _Z5SgemmILi128ELi8ELi128ELi8ELi8ELb1EEvPfS0_S0_iii_param_4,
	.param .u32 _Z5SgemmILi128ELi8ELi128ELi8ELi8ELb1EEvPfS0_S0_iii_param_5
)
{
	.reg .pred 	%p<4>;
	.reg .b16 	%rs<9>;
	.reg .b32 	%r<110>;
	.reg .b32 	%f<867>;
	.reg .b64 	%rd<37>;
	// demoted variable
	.shared .align 4 .b8 _ZZ5SgemmILi128ELi8ELi128ELi8ELi8ELb1EEvPfS0_S0_iiiE2As[8192];
	// demoted variable
	.shared .align 4 .b8 _ZZ5SgemmILi128ELi8ELi128ELi8ELi8ELb1EEvPfS0_S0_iiiE2Bs[8192];
	ld.param.u64 	%rd6, [_Z5SgemmILi128ELi8ELi128ELi8ELi8ELb1EEvPfS0_S0_iii_param_0];
	ld.param.u64 	%rd4, [_Z5SgemmILi128ELi8ELi128ELi8ELi8ELb1EEvPfS0_S0_iii_param_1];
	ld.param.u32 	%r11, [_Z5SgemmILi128ELi8ELi128ELi8ELi8ELb1EEvPfS0_S0_iii_param_4];
	ld.param.u32 	%r12, [_Z5SgemmILi128ELi8ELi128ELi8ELi8ELb1EEvPfS0_S0_iii_param_5];
	cvta.to.global.u64 	%rd7, %rd6;
	cvta.to.global.u64 	%rd8, %rd4;
	mov.u32 	%r15, %ctaid.x;
	mov.u32 	%r16, %ctaid.y;
	mov.u32 	%r17, %tid.x;
	mov.u32 	%r18, %tid.y;
	shl.b32 	%r19, %r18, 4;
	add.s32 	%r20, %r19, %r17;
	cvt.u16.u32 	%rs1, %r17;
	cvt.u16.u32 	%rs2, %r19;
	add.s16 	%rs3, %rs2, %rs1;
	shr.u16 	%rs4, %rs3, 1;
	cvt.u32.u16 	%r21, %rs4;
	shr.u32 	%r22, %r20, 5;
	shl.b32 	%r23, %r17, 2;
	and.b32  	%r24, %r23, 4;
	shl.b32 	%r25, %r20, 2;
	and.b32  	%r26, %r25, 124;
	mul.lo.s32 	%r27, %r16, %r11;
	shl.b32 	%r28, %r27, 7;
	cvt.s64.s32 	%rd9, %r28;
	shl.b32 	%r29, %r15, 7;
	mul.wide.u32 	%rd10, %r29, 4;
	add.s64 	%rd11, %rd8, %rd10;
	mad.lo.s32 	%r30, %r11, %r21, %r24;
	cvt.s64.s32 	%rd12, %r30;
	add.s64 	%rd13, %rd9, %rd12;
	shl.b64 	%rd14, %rd13, 2;
	add.s64 	%rd15, %rd14, %rd7;
	ld.global.nc.v4.f32 	{%f866, %f865, %f864, %f863}, [%rd15];
	shl.b32 	%r31, %r17, 11;
	and.b32  	%r32, %r31, 2048;
	mov.u32 	%r33, _ZZ5SgemmILi128ELi8ELi128ELi8ELi8ELb1EEvPfS0_S0_iiiE2As;
	add.s32 	%r34, %r33, %r32;
	mul.wide.u16 	%r35, %rs4, 4;
	add.s32 	%r36, %r34, %r35;
	st.shared.f32 	[%r36], %f866;
	st.shared.f32 	[%r36+512], %f865;
	st.shared.f32 	[%r36+1024], %f864;
	st.shared.f32 	[%r36+1536], %f863;
	shl.b32 	%r37, %r22, 9;
	mov.u32 	%r38, _ZZ5SgemmILi128ELi8ELi128ELi8ELi8ELb1EEvPfS0_S0_iiiE2Bs;
	add.s32 	%r39, %r38, %r37;
	shl.b32 	%r40, %r20, 4;
	and.b32  	%r41, %r40, 496;
	add.s32 	%r42, %r39, %r41;
	mad.lo.s32 	%r43, %r12, %r22, %r26;
	mul.wide.s32 	%rd16, %r43, 4;
	add.s64 	%rd17, %rd11, %rd16;
	ld.global.nc.v4.f32 	{%f287, %f288, %f289, %f290}, [%rd17];
	st.shared.v4.f32 	[%r42], {%f287, %f288, %f289, %f290};
	bar.sync 	0;
	shl.b32 	%r44, %r18, 5;
	add.s32 	%r45, %r33, %r44;
	ld.shared.v4.f32 	{%f842, %f841, %f840, %f839}, [%r45];
	ld.shared.v4.f32 	{%f838, %f837, %f836, %f835}, [%r45+16];
	shl.b32 	%r46, %r17, 5;
	add.s32 	%r47, %r38, %r46;
	ld.shared.v4.f32 	{%f850, %f849, %f848, %f847}, [%r47];
	ld.shared.v4.f32 	{%f846, %f845, %f844, %f843}, [%r47+16];
	add.s64 	%rd36, %rd15, 32;
	add.s32 	%r48, %r22, 8;
	mad.lo.s32 	%r106, %r12, %r48, %r26;
	mov.b32 	%r108, 0;
	mov.b32 	%r107, 1;
	mov.f32 	%f771, 0f00000000;
	mov.f32 	%f772, %f771;
	mov.f32 	%f773, %f771;
	mov.f32 	%f774, %f771;
	mov.f32 	%f775, %f771;
	mov.f32 	%f776, %f771;
	mov.f32 	%f777, %f771;
	mov.f32 	%f778, %f771;
	mov.f32 	%f779, %f771;
	mov.f32 	%f780, %f771;
	mov.f32 	%f781, %f771;
	mov.f32 	%f782, %f771;
	mov.f32 	%f783, %f771;
	mov.f32 	%f784, %f771;
	mov.f32 	%f785, %f771;
	mov.f32 	%f786, %f771;
	mov.f32 	%f787, %f771;
	mov.f32 	%f788, %f771;
	mov.f32 	%f789, %f771;
	mov.f32 	%f790, %f771;
	mov.f32 	%f791, %f771;
	mov.f32 	%f792, %f771;
	mov.f32 	%f793, %f771;
	mov.f32 	%f794, %f771;
	mov.f32 	%f795, %f771;
	mov.f32 	%f796, %f771;
	mov.f32 	%f797, %f771;
	mov.f32 	%f798, %f771;
	mov.f32 	%f799, %f771;
	mov.f32 	%f800, %f771;
	mov.f32 	%f801, %f771;
	mov.f32 	%f802, %f771;
	mov.f32 	%f803, %f771;
	mov.f32 	%f804, %f771;
	mov.f32 	%f805, %f771;
	mov.f32 	%f806, %f771;
	mov.f32 	%f807, %f771;
	mov.f32 	%f808, %f771;
	mov.f32 	%f809, %f771;
	mov.f32 	%f810, %f771;
	mov.f32 	%f811, %f771;
	mov.f32 	%f812, %f771;
	mov.f32 	%f813, %f771;
	mov.f32 	%f814, %f771;
	mov.f32 	%f815, %f771;
	mov.f32 	%f816, %f771;
	mov.f32 	%f817, %f771;
	mov.f32 	%f818, %f771;
	mov.f32 	%f819, %f771;
	mov.f32 	%f820, %f771;
	mov.f32 	%f821, %f771;
	mov.f32 	%f822, %f771;
	mov.f32 	%f823, %f771;
	mov.f32 	%f824, %f771;
	mov.f32 	%f825, %f771;
	mov.f32 	%f826, %f771;
	mov.f32 	%f827, %f771;
	mov.f32 	%f828, %f771;
	mov.f32 	%f829, %f771;
	mov.f32 	%f830, %f771;
	mov.f32 	%f831, %f771;
	mov.f32 	%f832, %f771;
	mov.f32 	%f833, %f771;
	mov.f32 	%f834, %f771;
$L__BB0_1:
	ld.param.u32 	%r101, [_Z5SgemmILi128ELi8ELi128ELi8ELi8ELb1EEvPfS0_S0_iii_param_4];
	add.s32 	%r108, %r108, 8;
	setp.ge.s32 	%p1, %r108, %r101;
	@%p1 bra 	$L__BB0_3;
	ld.param.u64 	%rd34, [_Z5SgemmILi128ELi8ELi128ELi8ELi8ELb1EEvPfS0_S0_iii_param_1];
	ld.global.nc.v4.f32 	{%f866, %f865, %f864, %f863}, [%rd36];
	cvta.to.global.u64 	%rd18, %rd34;
	mov.u32 	%r49, %ctaid.x;
	shl.b32 	%r50, %r49, 7;
	mul.wide.u32 	%rd19, %r50, 4;
	add.s64 	%rd20, %rd18, %rd19;
	mul.wide.s32 	%rd21, %r106, 4;
	add.s64 	%rd22, %rd20, %rd21;
	ld.global.nc.v4.f32 	{%f862, %f861, %f860, %f859}, [%rd22];
$L__BB0_3:
	ld.param.u32 	%r102, [_Z5SgemmILi128ELi8ELi128ELi8ELi8ELb1EEvPfS0_S0_iii_param_4];
	setp.ge.s32 	%p2, %r108, %r102;
	shl.b32 	%r51, %r107, 12;
	xor.b32  	%r52, %r51, 4096;
	mov.u32 	%r53, _ZZ5SgemmILi128ELi8ELi128ELi8ELi8ELb1EEvPfS0_S0_iiiE2As;
	add.s32 	%r54, %r53, %r52;
	mov.u32 	%r55, _ZZ5SgemmILi128ELi8ELi128ELi8ELi8ELb1EEvPfS0_S0_iiiE2Bs;
	add.s32 	%r56, %r55, %r52;
	mov.u32 	%r57, %tid.y;
	shl.b32 	%r58, %r57, 5;
	add.s32 	%r59, %r54, %r58;
	ld.shared.v4.f32 	{%f291, %f292, %f293, %f294}, [%r59+512];
	ld.shared.v4.f32 	{%f295, %f296, %f297, %f298}, [%r59+528];
	mov.u32 	%r60, %tid.x;
	shl.b32 	%r61, %r60, 5;
	add.s32 	%r62, %r56, %r61;
	ld.shared.v4.f32 	{%f299, %f300, %f301, %f302}, [%r62+512];
	ld.shared.v4.f32 	{%f303, %f304, %f305, %f306}, [%r62+528];
	fma.rn.f32 	%f307, %f842, %f850, %f834;
	fma.rn.f32 	%f308, %f842, %f849, %f833;
	fma.rn.f32 	%f309, %f842, %f848, %f832;
	fma.rn.f32 	%f310, %f842, %f847, %f831;
	fma.rn.f32 	%f311, %f842, %f846, %f830;
	fma.rn.f32 	%f312, %f842, %f845, %f829;
	fma.rn.f32 	%f313, %f842, %f844, %f828;
	fma.rn.f32 	%f314, %f842, %f843, %f827;
	fma.rn.f32 	%f315, %f841, %f850, %f826;
	fma.rn.f32 	%f316, %f841, %f849, %f825;
	fma.rn.f32 	%f317, %f841, %f848, %f824;
	fma.rn.f32 	%f318, %f841, %f847, %f823;
	fma.rn.f32 	%f319, %f841, %f846, %f822;
	fma.rn.f32 	%f320, %f841, %f845, %f821;
	fma.rn.f32 	%f321, %f841, %f844, %f820;
	fma.rn.f32 	%f322, %f841, %f843, %f819;
	fma.rn.f32 	%f323, %f840, %f850, %f818;
	fma.rn.f32 	%f324, %f840, %f849, %f817;
	fma.rn.f32 	%f325, %f840, %f848, %f816;
	fma.rn.f32 	%f326, %f840, %f847, %f815;
	fma.rn.f32 	%f327, %f840, %f846, %f814;
	fma.rn.f32 	%f328, %f840, %f845, %f813;
	fma.rn.f32 	%f329, %f840, %f844, %f812;
	fma.rn.f32 	%f330, %f840, %f843, %f811;
	fma.rn.f32 	%f331, %f839, %f850, %f810;
	fma.rn.f32 	%f332, %f839, %f849, %f809;
	fma.rn.f32 	%f333, %f839, %f848, %f808;
	fma.rn.f32 	%f334, %f839, %f847, %f807;
	fma.rn.f32 	%f335, %f839, %f846, %f806;
	fma.rn.f32 	%f336, %f839, %f845, %f805;
	fma.rn.f32 	%f337, %f839, %f844, %f804;
	fma.rn.f32 	%f338, %f839, %f843, %f803;
	fma.rn.f32 	%f339, %f838, %f850, %f802;
	fma.rn.f32 	%f340, %f838, %f849, %f801;
	fma.rn.f32 	%f341, %f838, %f848, %f800;
	fma.rn.f32 	%f342, %f838, %f847, %f799;
	fma.rn.f32 	%f343, %f838, %f846, %f798;
	fma.rn.f32 	%f344, %f838, %f845, %f797;
	fma.rn.f32 	%f345, %f838, %f844, %f796;
	fma.rn.f32 	%f346, %f838, %f843, %f795;
	fma.rn.f32 	%f347, %f837, %f850, %f794;
	fma.rn.f32 	%f348, %f837, %f849, %f793;
	fma.rn.f32 	%f349, %f837, %f848, %f792;
	fma.rn.f32 	%f350, %f837, %f847, %f791;
	fma.rn.f32 	%f351, %f837, %f846, %f790;
	fma.rn.f32 	%f352, %f837, %f845, %f789;
	fma.rn.f32 	%f353, %f837, %f844, %f788;
	fma.rn.f32 	%f354, %f837, %f843, %f787;
	fma.rn.f32 	%f355, %f836, %f850, %f786;
	fma.rn.f32 	%f356, %f836, %f849, %f785;
	fma.rn.f32 	%f357, %f836, %f848, %f784;
	fma.rn.f32 	%f358, %f836, %f847, %f783;
	fma.rn.f32 	%f359, %f836, %f846, %f782;
	fma.rn.f32 	%f360, %f836, %f845, %f781;
	fma.rn.f32 	%f361, %f836, %f844, %f780;
	fma.rn.f32 	%f362, %f836, %f843, %f779;
	fma.rn.f32 	%f363, %f835, %f850, %f778;
	fma.rn.f32 	%f364, %f835, %f849, %f777;
	fma.rn.f32 	%f365, %f835, %f848, %f776;
	fma.rn.f32 	%f366, %f835, %f847, %f775;
	fma.rn.f32 	%f367, %f835, %f846, %f774;
	fma.rn.f32 	%f368, %f835, %f845, %f773;
	fma.rn.f32 	%f369, %f835, %f844, %f772;
	fma.rn.f32 	%f370, %f835, %f843, %f771;
	ld.shared.v4.f32 	{%f371, %f372, %f373, %f374}, [%r59+1024];
	ld.shared.v4.f32 	{%f375, %f376, %f377, %f378}, [%r59+1040];
	ld.shared.v4.f32 	{%f379, %f380, %f381, %f382}, [%r62+1024];
	ld.shared.v4.f32 	{%f383, %f384, %f385, %f386}, [%r62+1040];
	fma.rn.f32 	%f387, %f291, %f299, %f307;
	fma.rn.f32 	%f388, %f291, %f300, %f308;
	fma.rn.f32 	%f389, %f291, %f301, %f309;
	fma.rn.f32 	%f390, %f291, %f302, %f310;
	fma.rn.f32 	%f391, %f291, %f303, %f311;
	fma.rn.f32 	%f392, %f291, %f304, %f312;
	fma.rn.f32 	%f393, %f291, %f305, %f313;
	fma.rn.f32 	%f394, %f291, %f306, %f314;
	fma.rn.f32 	%f395, %f292, %f299, %f315;
	fma.rn.f32 	%f396, %f292, %f300, %f316;
	fma.rn.f32 	%f397, %f292, %f301, %f317;
	fma.rn.f32 	%f398, %f292, %f302, %f318;
	fma.rn.f32 	%f399, %f292, %f303, %f319;
	fma.rn.f32 	%f400, %f292, %f304, %f320;
	fma.rn.f32 	%f401, %f292, %f305, %f321;
	fma.rn.f32 	%f402, %f292, %f306, %f322;
	fma.rn.f32 	%f403, %f293, %f299, %f323;
	fma.rn.f32 	%f404, %f293, %f300, %f324;
	fma.rn.f32 	%f405, %f293, %f301, %f325;
	fma.rn.f32 	%f406, %f293, %f302, %f326;
	fma.rn.f32 	%f407, %f293, %f303, %f327;
	fma.rn.f32 	%f408, %f293, %f304, %f328;
	fma.rn.f32 	%f409, %f293, %f305, %f329;
	fma.rn.f32 	%f410, %f293, %f306, %f330;
	fma.rn.f32 	%f411, %f294, %f299, %f331;
	fma.rn.f32 	%f412, %f294, %f300, %f332;
	fma.rn.f32 	%f413, %f294, %f301, %f333;
	fma.rn.f32 	%f414, %f294, %f302, %f334;
	fma.rn.f32 	%f415, %f294, %f303, %f335;
	fma.rn.f32 	%f416, %f294, %f304, %f336;
	fma.rn.f32 	%f417, %f294, %f305, %f337;
	fma.rn.f32 	%f418, %f294, %f306, %f338;
	fma.rn.f32 	%f419, %f295, %f299, %f339;
	fma.rn.f32 	%f420, %f295, %f300, %f340;
	fma.rn.f32 	%f421, %f295, %f301, %f341;
	fma.rn.f32 	%f422, %f295, %f302, %f342;
	fma.rn.f32 	%f423, %f295, %f303, %f343;
	fma.rn.f32 	%f424, %f295, %f304, %f344;
	fma.rn.f32 	%f425, %f295, %f305, %f345;
	fma.rn.f32 	%f426, %f295, %f306, %f346;
	fma.rn.f32 	%f427, %f296, %f299, %f347;
	fma.rn.f32 	%f428, %f296, %f300, %f348;
	fma.rn.f32 	%f429, %f296, %f301, %f349;
	fma.rn.f32 	%f430, %f296, %f302, %f350;
	fma.rn.f32 	%f431, %f296, %f303, %f351;
	fma.rn.f32 	%f432, %f296, %f304, %f352;
	fma.rn.f32 	%f433, %f296, %f305, %f353;
	fma.rn.f32 	%f434, %f296, %f306, %f354;
	fma.rn.f32 	%f435, %f297, %f299, %f355;
	fma.rn.f32 	%f436, %f297, %f300, %f356;
	fma.rn.f32 	%f437, %f297, %f301, %f357;
	fma.rn.f32 	%f438, %f297, %f302, %f358;
	fma.rn.f32 	%f439, %f297, %f303, %f359;
	fma.rn.f32 	%f440, %f297, %f304, %f360;
	fma.rn.f32 	%f441, %f297, %f305, %f361;
	fma.rn.f32 	%f442, %f297, %f306, %f362;
	fma.rn.f32 	%f443, %f298, %f299, %f363;
	fma.rn.f32 	%f444, %f298, %f300, %f364;
	fma.rn.f32 	%f445, %f298, %f301, %f365;
	fma.rn.f32 	%f446, %f298, %f302, %f366;
	fma.rn.f32 	%f447, %f298, %f303, %f367;
	fma.rn.f32 	%f448, %f298, %f304, %f368;
	fma.rn.f32 	%f449, %f298, %f305, %f369;
	fma.rn.f32 	%f450, %f298, %f306, %f370;
	ld.shared.v4.f32 	{%f451, %f452, %f453, %f454}, [%r59+1536];
	ld.shared.v4.f32 	{%f455, %f456, %f457, %f458}, [%r59+1552];
	ld.shared.v4.f32 	{%f459, %f460, %f461, %f462}, [%r62+1536];
	ld.shared.v4.f32 	{%f463, %f464, %f465, %f466}, [%r62+1552];
	fma.rn.f32 	%f467, %f371, %f379, %f387;
	fma.rn.f32 	%f468, %f371, %f380, %f388;
	fma.rn.f32 	%f469, %f371, %f381, %f389;
	fma.rn.f32 	%f470, %f371, %f382, %f390;
	fma.rn.f32 	%f471, %f371, %f383, %f391;
	fma.rn.f32 	%f472, %f371, %f384, %f392;
	fma.rn.f32 	%f473, %f371, %f385, %f393;
	fma.rn.f32 	%f474, %f371, %f386, %f394;
	fma.rn.f32 	%f475, %f372, %f379, %f395;
	fma.rn.f32 	%f476, %f372, %f380, %f396;
	fma.rn.f32 	%f477, %f372, %f381, %f397;
	fma.rn.f32 	%f478, %f372, %f382, %f398;
	fma.rn.f32 	%f479, %f372, %f383, %f399;
	fma.rn.f32 	%f480, %f372, %f384, %f400;
	fma.rn.f32 	%f481, %f372, %f385, %f401;
	fma.rn.f32 	%f482, %f372, %f386, %f402;
	fma.rn.f32 	%f483, %f373, %f379, %f403;
	fma.rn.f32 	%f484, %f373, %f380, %f404;
	fma.rn.f32 	%f485, %f373, %f381, %f405;
	fma.rn.f32 	%f486, %f373, %f382, %f406;
	fma.rn.f32 	%f487, %f373, %f383, %f407;
	fma.rn.f32 	%f488, %f373, %f384, %f408;
	fma.rn.f32 	%f489, %f373, %f385, %f409;
	fma.rn.f32 	%f490, %f373, %f386, %f410;
	fma.rn.f32 	%f491, %f374, %f379, %f411;
	fma.rn.f32 	%f492, %f374, %f380, %f412;
	fma.rn.f32 	%f493, %f374, %f381, %f413;
	fma.rn.f32 	%f494, %f374, %f382, %f414;
	fma.rn.f32 	%f495, %f374, %f383, %f415;
	fma.rn.f32 	%f496, %f374, %f384, %f416;
	fma.rn.f32 	%f497, %f374, %f385, %f417;
	fma.rn.f32 	%f498, %f374, %f386, %f418;
	fma.rn.f32 	%f499, %f375, %f379, %f419;
	fma.rn.f32 	%f500, %f375, %f380, %f420;
	fma.rn.f32 	%f501, %f375, %f381, %f421;
	fma.rn.f32 	%f502, %f375, %f382, %f422;
	fma.rn.f32 	%f503, %f375, %f383, %f423;
	fma.rn.f32 	%f504, %f375, %f384, %f424;
	fma.rn.f32 	%f505, %f375, %f385, %f425;
	fma.rn.f32 	%f506, %f375, %f386, %f426;
	fma.rn.f32 	%f507, %f376, %f379, %f427;
	fma.rn.f32 	%f508, %f376, %f380, %f428;
	fma.rn.f32 	%f509, %f376, %f381, %f429;
	fma.rn.f32 	%f510, %f376, %f382, %f430;
	fma.rn.f32 	%f511, %f376, %f383, %f431;
	fma.rn.f32 	%f512, %f376, %f384, %f432;
	fma.rn.f32 	%f513, %f376, %f385, %f433;
	fma.rn.f32 	%f514, %f376, %f386, %f434;
	fma.rn.f32 	%f515, %f377, %f379, %f435;
	fma.rn.f32 	%f516, %f377, %f380, %f436;
	fma.rn.f32 	%f517, %f377, %f381, %f437;
	fma.rn.f32 	%f518, %f377, %f382, %f438;
	fma.rn.f32 	%f519, %f377, %f383, %f439;
	fma.rn.f32 	%f520, %f377, %f384, %f440;
	fma.rn.f32 	%f521, %f377, %f385, %f441;
	fma.rn.f32 	%f522, %f377, %f386, %f442;
	fma.rn.f32 	%f523, %f378, %f379, %f443;
	fma.rn.f32 	%f524, %f378, %f380, %f444;
	fma.rn.f32 	%f525, %f378, %f381, %f445;
	fma.rn.f32 	%f526, %f378, %f382, %f446;
	fma.rn.f32 	%f527, %f378, %f383, %f447;
	fma.rn.f32 	%f528, %f378, %f384, %f448;
	fma.rn.f32 	%f529, %f378, %f385, %f449;
	fma.rn.f32 	%f530, %f378, %f386, %f450;
	ld.shared.v4.f32 	{%f531, %f532, %f533, %f534}, [%r59+2048];
	ld.shared.v4.f32 	{%f535, %f536, %f537, %f538}, [%r59+2064];
	ld.shared.v4.f32 	{%f539, %f540, %f541, %f542}, [%r62+2048];
	ld.shared.v4.f32 	{%f543, %f544, %f545, %f546}, [%r62+2064];
	fma.rn.f32 	%f547, %f451, %f459, %f467;
	fma.rn.f32 	%f548, %f451, %f460, %f468;
	fma.rn.f32 	%f549, %f451, %f461, %f469;
	fma.rn.f32 	%f550, %f451, %f462, %f470;
	fma.rn.f32 	%f551, %f451, %f463, %f471;
	fma.rn.f32 	%f552, %f451, %f464, %f472;
	fma.rn.f32 	%f553, %f451, %f465, %f473;
	fma.rn.f32 	%f554, %f451, %f466, %f474;
	fma.rn.f32 	%f555, %f452, %f459, %f475;
	fma.rn.f32 	%f556, %f452, %f460, %f476;
	fma.rn.f32 	%f557, %f452, %f461, %f477;
	fma.rn.f32 	%f558, %f452, %f462, %f478;
	fma.rn.f32 	%f559, %f452, %f463, %f479;
	fma.rn.f32 	%f560, %f452, %f464, %f480;
	fma.rn.f32 	%f561, %f452, %f465, %f481;
	fma.rn.f32 	%f562, %f452, %f466, %f482;
	fma.rn.f32 	%f563, %f453, %f459, %f483;
	fma.rn.f32 	%f564, %f453, %f460, %f484;
	fma.rn.f32 	%f565, %f453, %f461, %f485;
	fma.rn.f32 	%f566, %f453, %f462, %f486;
	fma.rn.f32 	%f567, %f453, %f463, %f487;
	fma.rn.f32 	%f568, %f453, %f464, %f488;
	fma.rn.f32 	%f569, %f453, %f465, %f489;
	fma.rn.f32 	%f570, %f453, %f466, %f490;
	fma.rn.f32 	%f571, %f454, %f459, %f491;
	fma.rn.f32 	%f572, %f454, %f460, %f492;
	fma.rn.f32 	%f573, %f454, %f461, %f493;
	fma.rn.f32 	%f574, %f454, %f462, %f494;
	fma.rn.f32 	%f575, %f454, %f463, %f495;
	fma.rn.f32 	%f576, %f454, %f464, %f496;
	fma.rn.f32 	%f577, %f454, %f465, %f497;
	fma.rn.f32 	%f578, %f454, %f466, %f498;
	fma.rn.f32 	%f579, %f455, %f459, %f499;
	fma.rn.f32 	%f580, %f455, %f460, %f500;
	fma.rn.f32 	%f581, %f455, %f461, %f501;
	fma.rn.f32 	%f582, %f455, %f462, %f502;
	fma.rn.f32 	%f583, %f455, %f463, %f503;
	fma.rn.f32 	%f584, %f455, %f464, %f504;
	fma.rn.f32 	%f585, %f455, %f465, %f505;
	fma.rn.f32 	%f586, %f455, %f466, %f506;
	fma.rn.f32 	%f587, %f456, %f459, %f507;
	fma.rn.f32 	%f588, %f456, %f460, %f508;
	fma.rn.f32 	%f589, %f456, %f461, %f509;
	fma.rn.f32 	%f590, %f456, %f462, %f510;
	fma.rn.f32 	%f591, %f456, %f463, %f511;
	fma.rn.f32 	%f592, %f456, %f464, %f512;
	fma.rn.f32 	%f593, %f456, %f465, %f513;
	fma.rn.f32 	%f594, %f456, %f466, %f514;
	fma.rn.f32 	%f595, %f457, %f459, %f515;
	fma.rn.f32 	%f596, %f457, %f460, %f516;
	fma.rn.f32 	%f597, %f457, %f461, %f517;
	fma.rn.f32 	%f598, %f457, %f462, %f518;
	fma.rn.f32 	%f599, %f457, %f463, %f519;
	fma.rn.f32 	%f600, %f457, %f464, %f520;
	fma.rn.f32 	%f601, %f457, %f465, %f521;
	fma.rn.f32 	%f602, %f457, %f466, %f522;
	fma.rn.f32 	%f603, %f458, %f459, %f523;
	fma.rn.f32 	%f604, %f458, %f460, %f524;
	fma.rn.f32 	%f605, %f458, %f461, %f525;
	fma.rn.f32 	%f606, %f458, %f462, %f526;
	fma.rn.f32 	%f607, %f458, %f463, %f527;
	fma.rn.f32 	%f608, %f458, %f464, %f528;
	fma.rn.f32 	%f609, %f458, %f465, %f529;
	fma.rn.f32 	%f610, %f458, %f466, %f530;
	ld.shared.v4.f32 	{%f611, %f612, %f613, %f614}, [%r59+2560];
	ld.shared.v4.f32 	{%f615, %f616, %f617, %f618}, [%r59+2576];
	ld.shared.v4.f32 	{%f619, %f620, %f621, %f622}, [%r62+2560];
	ld.shared.v4.f32 	{%f623, %f624, %f625, %f626}, [%r62+2576];
	fma.rn.f32 	%f627, %f531, %f539, %f547;
	fma.rn.f32 	%f628, %f531, %f540, %f548;
	fma.rn.f32 	%f629, %f531, %f541, %f549;
	fma.rn.f32 	%f630, %f531, %f542, %f550;
	fma.rn.f32 	%f631, %f531, %f543, %f551;
	fma.rn.f32 	%f632, %f531, %f544, %f552;
	fma.rn.f32 	%f633, %f531, %f545, %f553;
	fma.rn.f32 	%f634, %f531, %f546, %f554;
	fma.rn.f32 	%f635, %f532, %f539, %f555;
	fma.rn.f32 	%f636, %f532, %f540, %f556;
	fma.rn.f32 	%f637, %f532, %f541, %f557;
	fma.rn.f32 	%f638, %f532, %f542, %f558;
	fma.rn.f32 	%f639, %f532, %f543, %f559;
	fma.rn.f32 	%f640, %f532, %f544, %f560;
	fma.rn.f32 	%f641, %f532, %f545, %f561;
	fma.rn.f32 	%f642, %f532, %f546, %f562;
	fma.rn.f32 	%f643, %f533, %f539, %f563;
	fma.rn.f32 	%f644, %f533, %f540, %f564;
	fma.rn.f32 	%f645, %f533, %f541, %f565;
	fma.rn.f32 	%f646, %f533, %f542, %f566;
	fma.rn.f32 	%f647, %f533, %f543, %f567;
	fma.rn.f32 	%f648, %f533, %f544, %f568;
	fma.rn.f32 	%f649, %f533, %f545, %f569;
	fma.rn.f32 	%f650, %f533, %f546, %f570;
	fma.rn.f32 	%f651, %f534, %f539, %f571;
	fma.rn.f32 	%f652, %f534, %f540, %f572;
	fma.rn.f32 	%f653, %f534, %f541, %f573;
	fma.rn.f32 	%f654, %f534, %f542, %f574;
	fma.rn.f32 	%f655, %f534, %f543, %f575;
	fma.rn.f32 	%f656, %f534, %f544, %f576;
	fma.rn.f32 	%f657, %f534, %f545, %f577;
	fma.rn.f32 	%f658, %f534, %f546, %f578;
	fma.rn.f32 	%f659, %f535, %f539, %f579;
	fma.rn.f32 	%f660, %f535, %f540, %f580;
	fma.rn.f32 	%f661, %f535, %f541, %f581;
	fma.rn.f32 	%f662, %f535, %f542, %f582;
	fma.rn.f32 	%f663, %f535, %f543, %f583;
	fma.rn.f32 	%f664, %f535, %f544, %f584;
	fma.rn.f32 	%f665, %f535, %f545, %f585;
	fma.rn.f32 	%f666, %f535, %f546, %f586;
	fma.rn.f32 	%f667, %f536, %f539, %f587;
	fma.rn.f32 	%f668, %f536, %f540, %f588;
	fma.rn.f32 	%f669, %f536, %f541, %f589;
	fma.rn.f32 	%f670, %f536, %f542, %f590;
	fma.rn.f32 	%f671, %f536, %f543, %f591;
	fma.rn.f32 	%f672, %f536, %f544, %f592;
	fma.rn.f32 	%f673, %f536, %f545, %f593;
	fma.rn.f32 	%f674, %f536, %f546, %f594;
	fma.rn.f32 	%f675, %f537, %f539, %f595;
	fma.rn.f32 	%f676, %f537, %f540, %f596;
	fma.rn.f32 	%f677, %f537, %f541, %f597;
	fma.rn.f32 	%f678, %f537, %f542, %f598;
	fma.rn.f32 	%f679, %f537, %f543, %f599;
	fma.rn.f32 	%f680, %f537, %f544, %f600;
	fma.rn.f32 	%f681, %f537, %f545, %f601;
	fma.rn.f32 	%f682, %f537, %f546, %f602;
	fma.rn.f32 	%f683, %f538, %f539, %f603;
	fma.rn.f32 	%f684, %f538, %f540, %f604;
	fma.rn.f32 	%f685, %f538, %f541, %f605;
	fma.rn.f32 	%f686, %f538, %f542, %f606;
	fma.rn.f32 	%f687, %f538, %f543, %f607;
	fma.rn.f32 	%f688, %f538, %f544, %f608;
	fma.rn.f32 	%f689, %f538, %f545, %f609;
	fma.rn.f32 	%f690, %f538, %f546, %f610;
	ld.shared.v4.f32 	{%f691, %f692, %f693, %f694}, [%r59+3072];
	ld.shared.v4.f32 	{%f695, %f696, %f697, %f698}, [%r59+3088];
	ld.shared.v4.f32 	{%f699, %f700, %f701, %f702}, [%r62+3072];
	ld.shared.v4.f32 	{%f703, %f704, %f705, %f706}, [%r62+3088];
	fma.rn.f32 	%f707, %f611, %f619, %f627;
	fma.rn.f32 	%f708, %f611, %f620, %f628;
	fma.rn.f32 	%f709, %f611, %f621, %f629;
	fma.rn.f32 	%f710, %f611, %f622, %f630;
	fma.rn.f32 	%f711, %f611, %f623, %f631;
	fma.rn.f32 	%f712, %f611, %f624, %f632;
	fma.rn.f32 	%f713, %f611, %f625, %f633;
	fma.rn.f32 	%f714, %f611, %f626, %f634;
	fma.rn.f32 	%f715, %f612, %f619, %f635;
	fma.rn.f32 	%f716, %f612, %f620, %f636;
	fma.rn.f32 	%f717, %f612, %f621, %f637;
	fma.rn.f32 	%f718, %f612, %f622, %f638;
	fma.rn.f32 	%f719, %f612, %f623, %f639;
	fma.rn.f32 	%f720, %f612, %f624, %f640;
	fma.rn.f32 	%f721, %f612, %f625, %f641;
	fma.rn.f32 	%f722, %f612, %f626, %f642;
	fma.rn.f32 	%f723, %f613, %f619, %f643;
	fma.rn.f32 	%f724, %f613, %f620, %f644;
	fma.rn.f32 	%f725, %f613, %f621, %f645;
	fma.rn.f32 	%f726, %f613, %f622, %f646;
	fma.rn.f32 	%f727, %f613, %f623, %f647;
	fma.rn.f32 	%f728, %f613, %f624, %f648;
	fma.rn.f32 	%f729, %f613, %f625, %f649;
	fma.rn.f32 	%f730, %f613, %f626, %f650;
	fma.rn.f32 	%f731, %f614, %f619, %f651;
	fma.rn.f32 	%f732, %f614, %f620, %f652;
	fma.rn.f32 	%f733, %f614, %f621, %f653;
	fma.rn.f32 	%f734, %f614, %f622, %f654;
	fma.rn.f32 	%f735, %f614, %f623, %f655;
	fma.rn.f32 	%f736, %f614, %f624, %f656;
	fma.rn.f32 	%f737, %f614, %f625, %f657;
	fma.rn.f32 	%f738, %f614, %f626, %f658;
	fma.rn.f32 	%f739, %f615, %f619, %f659;
	fma.rn.f32 	%f740, %f615, %f620, %f660;
	fma.rn.f32 	%f741, %f615, %f621, %f661;
	fma.rn.f32 	%f742, %f615, %f622, %f662;
	fma.rn.f32 	%f743, %f615, %f623, %f663;
	fma.rn.f32 	%f744, %f615, %f624, %f664;
	fma.rn.f32 	%f745, %f615, %f625, %f665;
	fma.rn.f32 	%f746, %f615, %f626, %f666;
	fma.rn.f32 	%f747, %f616, %f619, %f667;
	fma.rn.f32 	%f748, %f616, %f620, %f668;
	fma.rn.f32 	%f749, %f616, %f621, %f669;
	fma.rn.f32 	%f750, %f616, %f622, %f670;
	fma.rn.f32 	%f751, %f616, %f623, %f671;
	fma.rn.f32 	%f752, %f616, %f624, %f672;
	fma.rn.f32 	%f753, %f616, %f625, %f673;
	fma.rn.f32 	%f754, %f616, %f626, %f674;
	fma.rn.f32 	%f755, %f617, %f619, %f675;
	fma.rn.f32 	%f756, %f617, %f620, %f676;
	fma.rn.f32 	%f757, %f617, %f621, %f677;
	fma.rn.f32 	%f758, %f617, %f622, %f678;
	fma.rn.f32 	%f759, %f617, %f623, %f679;
	fma.rn.f32 	%f760, %f617, %f624, %f680;
	fma.rn.f32 	%f761, %f617, %f625, %f681;
	fma.rn.f32 	%f762, %f617, %f626, %f682;
	fma.rn.f32 	%f763, %f618, %f619, %f683;
	fma.rn.f32 	%f764, %f618, %f620, %f684;
	fma.rn.f32 	%f765, %f618, %f621, %f685;
	fma.rn.f32 	%f766, %f618, %f622, %f686;
	fma.rn.f32 	%f767, %f618, %f623, %f687;
	fma.rn.f32 	%f768, %f618, %f624, %f688;
	fma.rn.f32 	%f769, %f618, %f625, %f689;
	fma.rn.f32 	%f770, %f618, %f626, %f690;
	ld.shared.v4.f32 	{%f128, %f127, %f126, %f125}, [%r59+3584];
	ld.shared.v4.f32 	{%f132, %f131, %f130, %f129}, [%r59+3600];
	ld.shared.v4.f32 	{%f136, %f135, %f134, %f133}, [%r62+3584];
	ld.shared.v4.f32 	{%f140, %f139, %f138, %f137}, [%r62+3600];
	fma.rn.f32 	%f141, %f691, %f699, %f707;
	fma.rn.f32 	%f142, %f691, %f700, %f708;
	fma.rn.f32 	%f143, %f691, %f701, %f709;
	fma.rn.f32 	%f144, %f691, %f702, %f710;
	fma.rn.f32 	%f145, %f691, %f703, %f711;
	fma.rn.f32 	%f146, %f691, %f704, %f712;
	fma.rn.f32 	%f147, %f691, %f705, %f713;
	fma.rn.f32 	%f148, %f691, %f706, %f714;
	fma.rn.f32 	%f149, %f692, %f699, %f715;
	fma.rn.f32 	%f150, %f692, %f700, %f716;
	fma.rn.f32 	%f151, %f692, %f701, %f717;
	fma.rn.f32 	%f152, %f692, %f702, %f718;
	fma.rn.f32 	%f153, %f692, %f703, %f719;
	fma.rn.f32 	%f154, %f692, %f704, %f720;
	fma.rn.f32 	%f155, %f692, %f705, %f721;
	fma.rn.f32 	%f156, %f692, %f706, %f722;
	fma.rn.f32 	%f157, %f693, %f699, %f723;
	fma.rn.f32 	%f158, %f693, %f700, %f724;
	fma.rn.f32 	%f159, %f693, %f701, %f725;
	fma.rn.f32 	%f160, %f693, %f702, %f726;
	fma.rn.f32 	%f161, %f693, %f703, %f727;
	fma.rn.f32 	%f162, %f693, %f704, %f728;
	fma.rn.f32 	%f163, %f693, %f705, %f729;
	fma.rn.f32 	%f164, %f693, %f706, %f730;
	fma.rn.f32 	%f165, %f694, %f699, %f731;
	fma.rn.f32 	%f166, %f694, %f700, %f732;
	fma.rn.f32 	%f167, %f694, %f701, %f733;
	fma.rn.f32 	%f168, %f694, %f702, %f734;
	fma.rn.f32 	%f169, %f694, %f703, %f735;
	fma.rn.f32 	%f170, %f694, %f704, %f736;
	fma.rn.f32 	%f171, %f694, %f705, %f737;
	fma.rn.f32 	%f172, %f694, %f706, %f738;
	fma.rn.f32 	%f173, %f695, %f699, %f739;
	fma.rn.f32 	%f174, %f695, %f700, %f740;
	fma.rn.f32 	%f175, %f695, %f701, %f741;
	fma.rn.f32 	%f176, %f695, %f702, %f742;
	fma.rn.f32 	%f177, %f695, %f703, %f743;
	fma.rn.f32 	%f178, %f695, %f704, %f744;
	fma.rn.f32 	%f179, %f695, %f705, %f745;
	fma.rn.f32 	%f180, %f695, %f706, %f746;
	fma.rn.f32 	%f181, %f696, %f699, %f747;
	fma.rn.f32 	%f182, %f696, %f700, %f748;
	fma.rn.f32 	%f183, %f696, %f701, %f749;
	fma.rn.f32 	%f184, %f696, %f702, %f750;
	fma.rn.f32 	%f185, %f696, %f703, %f751;
	fma.rn.f32 	%f186, %f696, %f704, %f752;
	fma.rn.f32 	%f187, %f696, %f705, %f753;
	fma.rn.f32 	%f188, %f696, %f706, %f754;
	fma.rn.f32 	%f189, %f697, %f699, %f755;
	fma.rn.f32 	%f190, %f697, %f700, %f756;
	fma.rn.f32 	%f191, %f697, %f701, %f757;
	fma.rn.f32 	%f192, %f697, %f702, %f758;
	fma.rn.f32 	%f193, %f697, %f703, %f759;
	fma.rn.f32 	%f194, %f697, %f704, %f760;
	fma.rn.f32 	%f195, %f697, %f705, %f761;
	fma.rn.f32 	%f196, %f697, %f706, %f762;
	fma.rn.f32 	%f197, %f698, %f699, %f763;
	fma.rn.f32 	%f198, %f698, %f700, %f764;
	fma.rn.f32 	%f199, %f698, %f701, %f765;
	fma.rn.f32 	%f200, %f698, %f702, %f766;
	fma.rn.f32 	%f201, %f698, %f703, %f767;
	fma.rn.f32 	%f202, %f698, %f704, %f768;
	fma.rn.f32 	%f203, %f698, %f705, %f769;
	fma.rn.f32 	%f204, %f698, %f706, %f770;
	mov.u32 	%r109, %r107;
	@%p2 bra 	$L__BB0_5;
	xor.b32  	%r109, %r107, 1;
	shl.b32 	%r63, %r107, 12;
	mov.u32 	%r64, _ZZ5SgemmILi128ELi8ELi128ELi8ELi8ELb1EEvPfS0_S0_iiiE2As;
	add.s32 	%r65, %r64, %r63;
	mov.u32 	%r66, %tid.x;
	shl.b32 	%r67, %r66, 11;
	and.b32  	%r68, %r67, 2048;
	add.s32 	%r69, %r65, %r68;
	mov.u32 	%r70, %tid.y;
	shl.b32 	%r71, %r70, 4;
	add.s32 	%r72, %r71, %r66;
	cvt.u16.u32 	%rs5, %r66;
	cvt.u16.u32 	%rs6, %r71;
	add.s16 	%rs7, %rs6, %rs5;
	shr.u16 	%rs8, %rs7, 1;
	mul.wide.u16 	%r73, %rs8, 4;
	add.s32 	%r74, %r69, %r73;
	st.shared.f32 	[%r74], %f866;
	st.shared.f32 	[%r74+512], %f865;
	st.shared.f32 	[%r74+1024], %f864;
	st.shared.f32 	[%r74+1536], %f863;
	shl.b32 	%r75, %r72, 4;
	and.b32  	%r76, %r75, 523776;
	mov.u32 	%r77, _ZZ5SgemmILi128ELi8ELi128ELi8ELi8ELb1EEvPfS0_S0_iiiE2Bs;
	add.s32 	%r78, %r77, %r76;
	and.b32  	%r79, %r75, 496;
	add.s32 	%r80, %r78, %r79;
	add.s32 	%r81, %r80, %r63;
	st.shared.v4.f32 	[%r81], {%f862, %f861, %f860, %f859};
	bar.sync 	0;
$L__BB0_5:
	ld.param.u32 	%r105, [_Z5SgemmILi128ELi8ELi128ELi8ELi8ELb1EEvPfS0_S0_iii_param_5];
	ld.param.u32 	%r103, [_Z5SgemmILi128ELi8ELi128ELi8ELi8ELb1EEvPfS0_S0_iii_param_4];
	setp.lt.s32 	%p3, %r108, %r103;
	shl.b32 	%r82, %r107, 12;
	mov.u32 	%r83, _ZZ5SgemmILi128ELi8ELi128ELi8ELi8ELb1EEvPfS0_S0_iiiE2As;
	add.s32 	%r84, %r83, %r82;
	mov.u32 	%r85, %tid.y;
	shl.b32 	%r8, %r85, 3;
	shl.b32 	%r86, %r85, 5;
	add.s32 	%r87, %r84, %r86;
	ld.shared.v4.f32 	{%f842, %f841, %f840, %f839}, [%r87];
	ld.shared.v4.f32 	{%f838, %f837, %f836, %f835}, [%r87+16];
	mov.u32 	%r88, _ZZ5SgemmILi128ELi8ELi128ELi8ELi8ELb1EEvPfS0_S0_iiiE2Bs;
	add.s32 	%r89, %r88, %r82;
	mov.u32 	%r90, %tid.x;
	shl.b32 	%r9, %r90, 3;
	shl.b32 	%r91, %r90, 5;
	add.s32 	%r92, %r89, %r91;
	ld.shared.v4.f32 	{%f850, %f849, %f848, %f847}, [%r92];
	ld.shared.v4.f32 	{%f846, %f845, %f844, %f843}, [%r92+16];
	fma.rn.f32 	%f834, %f128, %f136, %f141;
	fma.rn.f32 	%f833, %f128, %f135, %f142;
	fma.rn.f32 	%f832, %f128, %f134, %f143;
	fma.rn.f32 	%f831, %f128, %f133, %f144;
	fma.rn.f32 	%f830, %f128, %f140, %f145;
	fma.rn.f32 	%f829, %f128, %f139, %f146;
	fma.rn.f32 	%f828, %f128, %f138, %f147;
	fma.rn.f32 	%f827, %f128, %f137, %f148;
	fma.rn.f32 	%f826, %f127, %f136, %f149;
	fma.rn.f32 	%f825, %f127, %f135, %f150;
	fma.rn.f32 	%f824, %f127, %f134, %f151;
	fma.rn.f32 	%f823, %f127, %f133, %f152;
	fma.rn.f32 	%f822, %f127, %f140, %f153;
	fma.rn.f32 	%f821, %f127, %f139, %f154;
	fma.rn.f32 	%f820, %f127, %f138, %f155;
	fma.rn.f32 	%f819, %f127, %f137, %f156;
	fma.rn.f32 	%f818, %f126, %f136, %f157;
	fma.rn.f32 	%f817, %f126, %f135, %f158;
	fma.rn.f32 	%f816, %f126, %f134, %f159;
	fma.rn.f32 	%f815, %f126, %f133, %f160;
	fma.rn.f32 	%f814, %f126, %f140, %f161;
	fma.rn.f32 	%f813, %f126, %f139, %f162;
	fma.rn.f32 	%f812, %f126, %f138, %f163;
	fma.rn.f32 	%f811, %f126, %f137, %f164;
	fma.rn.f32 	%f810, %f125, %f136, %f165;
	fma.rn.f32 	%f809, %f125, %f135, %f166;
	fma.rn.f32 	%f808, %f125, %f134, %f167;
	fma.rn.f32 	%f807, %f125, %f133, %f168;
	fma.rn.f32 	%f806, %f125, %f140, %f169;
	fma.rn.f32 	%f805, %f125, %f139, %f170;
	fma.rn.f32 	%f804, %f125, %f138, %f171;
	fma.rn.f32 	%f803, %f125, %f137, %f172;
	fma.rn.f32 	%f802, %f132, %f136, %f173;
	fma.rn.f32 	%f801, %f132, %f135, %f174;
	fma.rn.f32 	%f800, %f132, %f134, %f175;
	fma.rn.f32 	%f799, %f132, %f133, %f176;
	fma.rn.f32 	%f798, %f132, %f140, %f177;
	fma.rn.f32 	%f797, %f132, %f139, %f178;
	fma.rn.f32 	%f796, %f132, %f138, %f179;
	fma.rn.f32 	%f795, %f132, %f137, %f180;
	fma.rn.f32 	%f794, %f131, %f136, %f181;
	fma.rn.f32 	%f793, %f131, %f135, %f182;
	fma.rn.f32 	%f792, %f131, %f134, %f183;
	fma.rn.f32 	%f791, %f131, %f133, %f184;
	fma.rn.f32 	%f790, %f131, %f140, %f185;
	fma.rn.f32 	%f789, %f131, %f139, %f186;
	fma.rn.f32 	%f788, %f131, %f138, %f187;
	fma.rn.f32 	%f787, %f131, %f137, %f188;
	fma.rn.f32 	%f786, %f130, %f136, %f189;
	fma.rn.f32 	%f785, %f130, %f135, %f190;
	fma.rn.f32 	%f784, %f130, %f134, %f191;
	fma.rn.f32 	%f783, %f130, %f133, %f192;
	fma.rn.f32 	%f782, %f130, %f140, %f193;
	fma.rn.f32 	%f781, %f130, %f139, %f194;
	fma.rn.f32 	%f780, %f130, %f138, %f195;
	fma.rn.f32 	%f779, %f130, %f137, %f196;
	fma.rn.f32 	%f778, %f129, %f136, %f197;
	fma.rn.f32 	%f777, %f129, %f135, %f198;
	fma.rn.f32 	%f776, %f129, %f134, %f199;
	fma.rn.f32 	%f775, %f129, %f133, %f200;
	fma.rn.f32 	%f774, %f129, %f140, %f201;
	fma.rn.f32 	%f773, %f129, %f139, %f202;
	fma.rn.f32 	%f772, %f129, %f138, %f203;
	fma.rn.f32 	%f771, %f129, %f137, %f204;
	add.s64 	%rd36, %rd36, 32;
	shl.b32 	%r93, %r105, 3;
	add.s32 	%r106, %r106, %r93;
	mov.u32 	%r107, %r109;
	@%p3 bra 	$L__BB0_1;
	ld.param.u32 	%r104, [_Z5SgemmILi128ELi8ELi128ELi8ELi8ELb1EEvPfS0_S0_iii_param_4];
	ld.param.u64 	%rd35, [_Z5SgemmILi128ELi8ELi128ELi8ELi8ELb1EEvPfS0_S0_iii_param_2];
	cvta.to.global.u64 	%rd23, %rd35;
	mov.u32 	%r94, %ctaid.y;
	shl.b32 	%r95, %r94, 7;
	add.s32 	%r96, %r95, %r8;
	mov.u32 	%r97, %ctaid.x;
	shl.b32 	%r98, %r97, 7;
	add.s32 	%r99, %r98, %r9;
	mad.lo.s32 	%r100, %r96, %r104, %r99;
	mul.wide.s32 	%rd24, %r100, 4;
	add.s64 	%rd25, %rd23, %rd24;
	st.global.v4.f32 	[%rd25], {%f834, %f833, %f832, %f831};
	st.global.v4.f32 	[%rd25+16], {%f830, %f829, %f828, %f827};
	mul.wide.s32 	%rd26, %r104, 4;
	add.s64 	%rd27, %rd25, %rd26;
	st.global.v4.f32 	[%rd27], {%f826, %f825, %f824, %f823};
	st.global.v4.f32 	[%rd27+16], {%f822, %f821, %f820, %f819};
	add.s64 	%rd28, %rd27, %rd26;
	st.global.v4.f32 	[%rd28], {%f818, %f817, %f816, %f815};
	st.global.v4.f32 	[%rd28+16], {%f814, %f813, %f812, %f811};
	add.s64 	%rd29, %rd28, %rd26;
	st.global.v4.f32 	[%rd29], {%f810, %f809, %f808, %f807};
	st.global.v4.f32 	[%rd29+16], {%f806, %f805, %f804, %f803};
	add.s64 	%rd30, %rd29, %rd26;
	st.global.v4.f32 	[%rd30], {%f802, %f801, %f800, %f799};
	st.global.v4.f32 	[%rd30+16], {%f798, %f797, %f796, %f795};
	add.s64 	%rd31, %rd30, %rd26;
	st.global.v4.f32 	[%rd31], {%f794, %f793, %f792, %f791};
	st.global.v4.f32 	[%rd31+16], {%f790, %f789, %f788, %f787};
	add.s64 	%rd32, %rd31, %rd26;
	st.global.v4.f32 	[%rd32], {%f786, %f785, %f784, %f783};
	st.global.v4.f32 	[%rd32+16], {%f782, %f781, %f780, %f779};
	add.s64 	%rd33, %rd32, %rd26;
	st.global.v4.f32 	[%rd33], {%f778, %f777, %f776, %f775};
	st.global.v4.f32 	[%rd33+16], {%f774, %f773, %f772, %f771};
	ret;

}


// ===== COMPILED SASS (sm_100) =====

	.target	sm_100

	.elftype	@"ET_EXEC"


//--------------------- .note.nv.tkinfo           --------------------------
	.section	.note.nv.tkinfo,"",@"SHT_NOTE"
	.sectionflags	@"SHF_NOTE_NV_TKINFO"
	.tkinfo
        /*0018*/ 	.word	0x00000002
        /*0030*/ 	.string	""
        /*0030*/ 	.string	"ptxas"
        /*0030*/ 	.string	"Cuda compilation tools, release 13.0, V13.0.88"
        /*0030*/ 	.string	"Build cuda_13.0.r13.0/compiler.36424714_0"
        /*0030*/ 	.string	"-arch sm_100 -m 64 "



//--------------------- .note.nv.cuinfo           --------------------------
	.section	.note.nv.cuinfo,"",@"SHT_NOTE"
	.sectionflags	@"SHF_NOTE_NV_CUINFO"
        /*0018*/ 	.short	0x0002
        /*001a*/ 	.short	0x0064
        /*001c*/ 	.short	0x0082
	.zero		2


//--------------------- .nv.info                  --------------------------
	.section	.nv.info,"",@"SHT_CUDA_INFO"
	.align	4


	//----- nvinfo : EIATTR_REGCOUNT
	.align		4
        /*0000*/ 	.byte	0x04, 0x2f
        /*0002*/ 	.short	(.L_1 - .L_0)
	.align		4
.L_0:
        /*0004*/ 	.word	index@(_Z5SgemmILi128ELi8ELi128ELi8ELi8ELb1EEvPfS0_S0_iii)
        /*0008*/ 	.word	0x0000007c


	//----- nvinfo : EIATTR_FRAME_SIZE
	.align		4
.L_1:
        /*000c*/ 	.byte	0x04, 0x11
        /*000e*/ 	.short	(.L_3 - .L_2)
	.align		4
.L_2:
        /*0010*/ 	.word	index@(_Z5SgemmILi128ELi8ELi128ELi8ELi8ELb1EEvPfS0_S0_iii)
        /*0014*/ 	.word	0x00000000


	//----- nvinfo : EIATTR_MIN_STACK_SIZE
	.align		4
.L_3:
        /*0018*/ 	.byte	0x04, 0x12
        /*001a*/ 	.short	(.L_5 - .L_4)
	.align		4
.L_4:
        /*001c*/ 	.word	index@(_Z5SgemmILi128ELi8ELi128ELi8ELi8ELb1EEvPfS0_S0_iii)
        /*0020*/ 	.word	0x00000000
.L_5:


//--------------------- .nv.compat                --------------------------
	.section	.nv.compat,"",@"SHT_CUDA_COMPAT_INFO"
	.align	4
        /*0000*/ 	.byte	0x02, 0x09, 0x00, 0x00, 0x02, 0x02, 0x01, 0x00, 0x02, 0x05, 0x05, 0x00, 0x03, 0x07, 0x01, 0x01
        /*0010*/ 	.byte	0x02, 0x03, 0x00, 0x00, 0x02, 0x06, 0x01, 0x00, 0x04, 0x0b, 0x08, 0x00, 0x09, 0x00, 0x00, 0x00
        /*0020*/ 	.byte	0x00, 0x00, 0x00, 0x00


//--------------------- .nv.info._Z5SgemmILi128ELi8ELi128ELi8ELi8ELb1EEvPfS0_S0_iii --------------------------
	.section	.nv.info._Z5SgemmILi128ELi8ELi128ELi8ELi8ELb1EEvPfS0_S0_iii,"",@"SHT_CUDA_INFO"
	.sectionflags	@""
	.align	4


	//----- nvinfo : EIATTR_CUDA_API_VERSION
	.align		4
        /*0000*/ 	.byte	0x04, 0x37
        /*0002*/ 	.short	(.L_7 - .L_6)
.L_6:
        /*0004*/ 	.word	0x00000082


	//----- nvinfo : EIATTR_KPARAM_INFO
	.align		4
.L_7:
        /*0008*/ 	.byte	0x04, 0x17
        /*000a*/ 	.short	(.L_9 - .L_8)
.L_8:
        /*000c*/ 	.word	0x00000000
        /*0010*/ 	.short	0x0005
        /*0012*/ 	.short	0x0020
        /*0014*/ 	.byte	0x00, 0xf0, 0x11, 0x00


	//----- nvinfo : EIATTR_KPARAM_INFO
	.align		4
.L_9:
        /*0018*/ 	.byte	0x04, 0x17
        /*001a*/ 	.short	(.L_11 - .L_10)
.L_10:
        /*001c*/ 	.word	0x00000000
        /*0020*/ 	.short	0x0004
        /*0022*/ 	.short	0x001c
        /*0024*/ 	.byte	0x00, 0xf0, 0x11, 0x00


	//----- nvinfo : EIATTR_KPARAM_INFO
	.align		4
.L_11:
        /*0028*/ 	.byte	0x04, 0x17
        /*002a*/ 	.short	(.L_13 - .L_12)
.L_12:
        /*002c*/ 	.word	0x00000000
        /*0030*/ 	.short	0x0003
        /*0032*/ 	.short	0x0018
        /*0034*/ 	.byte	0x00, 0xf0, 0x11, 0x00


	//----- nvinfo : EIATTR_KPARAM_INFO
	.align		4
.L_13:
        /*0038*/ 	.byte	0x04, 0x17
        /*003a*/ 	.short	(.L_15 - .L_14)
.L_14:
        /*003c*/ 	.word	0x00000000
        /*0040*/ 	.short	0x0002
        /*0042*/ 	.short	0x0010
        /*0044*/ 	.byte	0x00, 0xf5, 0x21, 0x00


	//----- nvinfo : EIATTR_KPARAM_INFO
	.align		4
.L_15:
        /*0048*/ 	.byte	0x04, 0x17
        /*004a*/ 	.short	(.L_17 - .L_16)
.L_16:
        /*004c*/ 	.word	0x00000000
        /*0050*/ 	.short	0x0001
        /*0052*/ 	.short	0x0008
        /*0054*/ 	.byte	0x00, 0xf5, 0x21, 0x00


	//----- nvinfo : EIATTR_KPARAM_INFO
	.align		4
.L_17:
        /*0058*/ 	.byte	0x04, 0x17
        /*005a*/ 	.short	(.L_19 - .L_18)
.L_18:
        /*005c*/ 	.word	0x00000000
        /*0060*/ 	.short	0x0000
        /*0062*/ 	.short	0x0000
        /*0064*/ 	.byte	0x00, 0xf5, 0x21, 0x00


	//----- nvinfo : EIATTR_SPARSE_MMA_MASK
	.align		4
.L_19:
        /*0068*/ 	.byte	0x03, 0x50
        /*006a*/ 	.short	0x0000


	//----- nvinfo : EIATTR_MAXREG_COUNT
	.align		4
        /*006c*/ 	.byte	0x03, 0x1b
        /*006e*/ 	.short	0x00ff


	//----- nvinfo : EIATTR_NUM_BARRIERS
	.align		4
        /*0070*/ 	.byte	0x02, 0x4c
        /*0072*/ 	.byte	0x01
	.zero		1


	//----- nvinfo : EIATTR_MERCURY_ISA_VERSION
	.align		4
        /*0074*/ 	.byte	0x03, 0x5f
        /*0076*/ 	.short	0x0101


	//----- nvinfo : EIATTR_VRC_CTA_INIT_COUNT
	.align		4
        /*0078*/ 	.byte	0x02, 0x4a
	.zero		1
	.zero		1


	//----- nvinfo : EIATTR_EXIT_INSTR_OFFSETS
	.align		4
        /*007c*/ 	.byte	0x04, 0x1c
        /*007e*/ 	.short	(.L_21 - .L_20)


	//   ....[0]....
.L_20:
        /*0080*/ 	.word	0x00002da0


	//----- nvinfo : EIATTR_CBANK_PARAM_SIZE
	.align		4
.L_21:
        /*0084*/ 	.byte	0x03, 0x19
        /*0086*/ 	.short	0x0024


	//----- nvinfo : EIATTR_PARAM_CBANK
	.align		4
        /*0088*/ 	.byte	0x04, 0x0a
        /*008a*/ 	.short	(.L_23 - .L_22)
	.align		4
.L_22:
        /*008c*/ 	.word	index@(.nv.constant0._Z5SgemmILi128ELi8ELi128ELi8ELi8ELb1EEvPfS0_S0_iii)
        /*0090*/ 	.short	0x0380
        /*0092*/ 	.short	0x0024


	//----- nvinfo : EIATTR_SW_WAR
	.align		4
.L_23:
        /*0094*/ 	.byte	0x04, 0x36
        /*0096*/ 	.short	(.L_25 - .L_24)
.L_24:
        /*0098*/ 	.word	0x00000008
.L_25:


//--------------------- .nv.callgraph             --------------------------
	.section	.nv.callgraph,"",@"SHT_CUDA_CALLGRAPH"
	.align	4
	.sectionentsize	8
	.align		4
        /*0000*/ 	.word	0x00000000
	.align		4
        /*0004*/ 	.word	0xffffffff
	.align		4
        /*0008*/ 	.word	0x00000000
	.align		4
        /*000c*/ 	.word	0xfffffffe
	.align		4
        /*0010*/ 	.word	0x00000000
	.align		4
        /*0014*/ 	.word	0xfffffffd
	.align		4
        /*0018*/ 	.word	0x00000000
	.align		4
        /*001c*/ 	.word	0xfffffffc


//--------------------- .text._Z5SgemmILi128ELi8ELi128ELi8ELi8ELb1EEvPfS0_S0_iii --------------------------
	.section	.text._Z5SgemmILi128ELi8ELi128ELi8ELi8ELb1EEvPfS0_S0_iii,"ax",@progbits
	.align	128
        .global         _Z5SgemmILi128ELi8ELi128ELi8ELi8ELb1EEvPfS0_S0_iii
        .type           _Z5SgemmILi128ELi8ELi128ELi8ELi8ELb1EEvPfS0_S0_iii,@function
        .size           _Z5SgemmILi128ELi8ELi128ELi8ELi8ELb1EEvPfS0_S0_iii,(.L_x_3 - _Z5SgemmILi128ELi8ELi128ELi8ELi8ELb1EEvPfS0_S0_iii)
        .other          _Z5SgemmILi128ELi8ELi128ELi8ELi8ELb1EEvPfS0_S0_iii,@"STO_CUDA_ENTRY STV_DEFAULT"
_Z5SgemmILi128ELi8ELi128ELi8ELi8ELb1EEvPfS0_S0_iii:
.text._Z5SgemmILi128ELi8ELi128ELi8ELi8ELb1EEvPfS0_S0_iii:
[----:B------:R-:W-:Y:S01]  /*0000*/  LDC R1, c[0x0][0x37c] ;  /* 0x0000df00ff017b82 */ /* 0x000fe20000000800 */
[----:B------:R-:W0:Y:S07]  /*0010*/  S2R R10, SR_TID.X ;  /* 0x00000000000a7919 */ /* 0x000e2e0000002100 */
[----:B------:R-:W1:Y:S01]  /*0020*/  S2UR UR4, SR_CTAID.Y ;  /* 0x00000000000479c3 */ /* 0x000e620000002600 */
[----:B------:R-:W2:Y:S01]  /*0030*/  LDCU.64 UR6, c[0x0][0x380] ;  /* 0x00007000ff0677ac */ /* 0x000ea20008000a00 */
[----:B------:R-:W3:Y:S01]  /*0040*/  S2R R17, SR_TID.Y ;  /* 0x0000000000117919 */ /* 0x000ee20000002200 */
[----:B------:R-:W4:Y:S01]  /*0050*/  LDCU UR10, c[0x0][0x3a0] ;  /* 0x00007400ff0a77ac */ /* 0x000f220008000800 */
[----:B------:R-:W5:Y:S04]  /*0060*/  S2R R7, SR_CTAID.X ;  /* 0x0000000000077919 */ /* 0x000f680000002500 */
[----:B------:R-:W1:Y:S01]  /*0070*/  LDC R8, c[0x0][0x39c] ;  /* 0x0000e700ff087b82 */ /* 0x000e620000000800 */
[----:B------:R-:W4:Y:S07]  /*0080*/  LDCU.64 UR8, c[0x0][0x358] ;  /* 0x00006b00ff0877ac */ /* 0x000f2e0008000a00 */
[----:B------:R-:W4:Y:S01]  /*0090*/  LDC.64 R4, c[0x0][0x388] ;  /* 0x0000e200ff047b82 */ /* 0x000f220000000a00 */
[----:B0-----:R-:W-:-:S02]  /*00a0*/  SHF.L.U32 R3, R10, 0x2, RZ ;  /* 0x000000020a037819 */ /* 0x001fc400000006ff */
[----:B---3--:R-:W-:Y:S02]  /*00b0*/  LEA R0, R17, R10, 0x4 ;  /* 0x0000000a11007211 */ /* 0x008fe400078e20ff */
[----:B------:R-:W-:Y:S02]  /*00c0*/  LOP3.LUT R3, R3, 0x4, RZ, 0xc0, !PT ;  /* 0x0000000403037812 */ /* 0x000fe400078ec0ff */
[----:B------:R-:W-:-:S04]  /*00d0*/  LOP3.LUT R2, R0, 0xffff, RZ, 0xc0, !PT ;  /* 0x0000ffff00027812 */ /* 0x000fc800078ec0ff */
[----:B------:R-:W-:-:S04]  /*00e0*/  SHF.R.U32.HI R2, RZ, 0x1, R2 ;  /* 0x00000001ff027819 */ /* 0x000fc80000011602 */
[----:B------:R-:W-:Y:S01]  /*00f0*/  LOP3.LUT R6, R2, 0xffff, RZ, 0xc0, !PT ;  /* 0x0000ffff02067812 */ /* 0x000fe200078ec0ff */
[----:B-1----:R-:W-:-:S04]  /*0100*/  IMAD R2, R8, UR4, RZ ;  /* 0x0000000408027c24 */ /* 0x002fc8000f8e02ff */
[----:B------:R-:W-:Y:S01]  /*0110*/  IMAD R8, R6, R8, R3 ;  /* 0x0000000806087224 */ /* 0x000fe200078e0203 */
[----:B------:R-:W-:Y:S02]  /*0120*/  SHF.L.U32 R3, R2, 0x7, RZ ;  /* 0x0000000702037819 */ /* 0x000fe400000006ff */
[----:B------:R-:W-:Y:S02]  /*0130*/  SHF.L.U32 R2, R0, 0x2, RZ ;  /* 0x0000000200027819 */ /* 0x000fe400000006ff */
[----:B------:R-:W-:Y:S02]  /*0140*/  SHF.R.S32.HI R12, RZ, 0x1f, R8 ;  /* 0x0000001fff0c7819 */ /* 0x000fe40000011408 */
[C---:B------:R-:W-:Y:S02]  /*0150*/  IADD3 R9, P0, PT, R3.reuse, R8, RZ ;  /* 0x0000000803097210 */ /* 0x040fe40007f1e0ff */
[----:B------:R-:W-:Y:S02]  /*0160*/  LOP3.LUT R8, R2, 0x7c, RZ, 0xc0, !PT ;  /* 0x0000007c02087812 */ /* 0x000fe400078ec0ff */
[----:B------:R-:W-:-:S02]  /*0170*/  LEA.HI.X.SX32 R12, R3, R12, 0x1, P0 ;  /* 0x0000000c030c7211 */ /* 0x000fc400000f0eff */
[----:B-----5:R-:W-:Y:S02]  /*0180*/  SHF.L.U32 R3, R7, 0x7, RZ ;  /* 0x0000000707037819 */ /* 0x020fe400000006ff */
[----:B------:R-:W-:Y:S02]  /*0190*/  SHF.R.U32.HI R7, RZ, 0x5, R0 ;  /* 0x00000005ff077819 */ /* 0x000fe40000011600 */
[----:B--2---:R-:W-:Y:S01]  /*01a0*/  LEA R2, P0, R9, UR6, 0x2 ;  /* 0x0000000609027c11 */ /* 0x004fe2000f8010ff */
[----:B----4-:R-:W-:-:S03]  /*01b0*/  IMAD.WIDE.U32 R4, R3, 0x4, R4 ;  /* 0x0000000403047825 */ /* 0x010fc600078e0004 */
[----:B------:R-:W-:Y:S01]  /*01c0*/  LEA.HI.X R3, R9, UR7, R12, 0x2, P0 ;  /* 0x0000000709037c11 */ /* 0x000fe200080f140c */
[----:B------:R-:W-:-:S04]  /*01d0*/  IMAD R9, R7, UR10, R8 ;  /* 0x0000000a07097c24 */ /* 0x000fc8000f8e0208 */
[----:B------:R-:W-:Y:S01]  /*01e0*/  IMAD.WIDE R4, R9, 0x4, R4 ;  /* 0x0000000409047825 */ /* 0x000fe200078e0204 */
[----:B------:R-:W2:Y:S04]  /*01f0*/  LDG.E.128.CONSTANT R92, desc[UR8][R2.64] ;  /* 0x00000008025c7981 */ /* 0x000ea8000c1e9d00 */
[----:B------:R0:W3:Y:S01]  /*0200*/  LDG.E.128.CONSTANT R12, desc[UR8][R4.64] ;  /* 0x00000008040c7981 */ /* 0x0000e2000c1e9d00 */
[----:B------:R-:W1:Y:S01]  /*0210*/  S2UR UR6, SR_CgaCtaId ;  /* 0x00000000000679c3 */ /* 0x000e620000008800 */
[----:B------:R-:W-:Y:S01]  /*0220*/  UMOV UR4, 0x400 ;  /* 0x0000040000047882 */ /* 0x000fe20000000000 */
[----:B------:R-:W-:Y:S01]  /*0230*/  SHF.L.U32 R9, R10, 0xb, RZ ;  /* 0x0000000b0a097819 */ /* 0x000fe200000006ff */
[----:B------:R-:W-:Y:S01]  /*0240*/  UIADD3 UR5, UPT, UPT, UR4, 0x2000, URZ ;  /* 0x0000200004057890 */ /* 0x000fe2000fffe0ff */
[----:B------:R-:W-:-:S02]  /*0250*/  SHF.L.U32 R0, R0, 0x4, RZ ;  /* 0x0000000400007819 */ /* 0x000fc400000006ff */
[----:B------:R-:W-:Y:S02]  /*0260*/  CS2R R98, SRZ ;  /* 0x0000000000627805 */ /* 0x000fe4000001ff00 */
[----:B------:R-:W-:Y:S02]  /*0270*/  LOP3.LUT R9, R9, 0x800, RZ, 0xc0, !PT ;  /* 0x0000080009097812 */ /* 0x000fe400078ec0ff */
[----:B------:R-:W-:Y:S02]  /*0280*/  CS2R R96, SRZ ;  /* 0x0000000000607805 */ /* 0x000fe4000001ff00 */
[----:B------:R-:W-:Y:S02]  /*0290*/  LOP3.LUT R11, R0, 0x1f0, RZ, 0xc0, !PT ;  /* 0x000001f0000b7812 */ /* 0x000fe400078ec0ff */
[----:B------:R-:W-:Y:S02]  /*02a0*/  CS2R R90, SRZ ;  /* 0x00000000005a7805 */ /* 0x000fe4000001ff00 */
[----:B0-----:R-:W-:-:S02]  /*02b0*/  IADD3 R5, P0, PT, R2, 0x20, RZ ;  /* 0x0000002002057810 */ /* 0x001fc40007f1e0ff */
[----:B------:R-:W-:Y:S02]  /*02c0*/  CS2R R88, SRZ ;  /* 0x0000000000587805 */ /* 0x000fe4000001ff00 */
[----:B------:R-:W-:Y:S02]  /*02d0*/  CS2R R86, SRZ ;  /* 0x0000000000567805 */ /* 0x000fe4000001ff00 */
[----:B------:R-:W-:Y:S02]  /*02e0*/  CS2R R84, SRZ ;  /* 0x0000000000547805 */ /* 0x000fe4000001ff00 */
[----:B------:R-:W-:Y:S02]  /*02f0*/  CS2R R82, SRZ ;  /* 0x0000000000527805 */ /* 0x000fe4000001ff00 */
[----:B------:R-:W-:Y:S02]  /*0300*/  CS2R R80, SRZ ;  /* 0x0000000000507805 */ /* 0x000fe4000001ff00 */
[----:B------:R-:W-:-:S02]  /*0310*/  CS2R R78, SRZ ;  /* 0x00000000004e7805 */ /* 0x000fc4000001ff00 */
[----:B------:R-:W-:Y:S02]  /*0320*/  CS2R R76, SRZ ;  /* 0x00000000004c7805 */ /* 0x000fe4000001ff00 */
[----:B------:R-:W-:Y:S02]  /*0330*/  CS2R R74, SRZ ;  /* 0x00000000004a7805 */ /* 0x000fe4000001ff00 */
[----:B------:R-:W-:Y:S02]  /*0340*/  CS2R R72, SRZ ;  /* 0x0000000000487805 */ /* 0x000fe4000001ff00 */
[----:B------:R-:W-:Y:S02]  /*0350*/  CS2R R70, SRZ ;  /* 0x0000000000467805 */ /* 0x000fe4000001ff00 */
[----:B------:R-:W-:Y:S02]  /*0360*/  CS2R R68, SRZ ;  /* 0x0000000000447805 */ /* 0x000fe4000001ff00 */
[----:B------:R-:W-:-:S02]  /*0370*/  CS2R R66, SRZ ;  /* 0x0000000000427805 */ /* 0x000fc4000001ff00 */
[----:B------:R-:W-:Y:S01]  /*0380*/  CS2R R64, SRZ ;  /* 0x0000000000407805 */ /* 0x000fe2000001ff00 */
[----:B-1----:R-:W-:Y:S01]  /*0390*/  ULEA UR4, UR6, UR4, 0x18 ;  /* 0x0000000406047291 */ /* 0x002fe2000f8ec0ff */
[----:B------:R-:W-:Y:S01]  /*03a0*/  CS2R R62, SRZ ;  /* 0x00000000003e7805 */ /* 0x000fe2000001ff00 */
[----:B------:R-:W-:Y:S01]  /*03b0*/  ULEA UR5, UR6, UR5, 0x18 ;  /* 0x0000000506057291 */ /* 0x000fe2000f8ec0ff */
[----:B------:R-:W-:Y:S02]  /*03c0*/  CS2R R60, SRZ ;  /* 0x00000000003c7805 */ /* 0x000fe4000001ff00 */
[----:B------:R-:W-:Y:S02]  /*03d0*/  CS2R R42, SRZ ;  /* 0x00000000002a7805 */ /* 0x000fe4000001ff00 */
[----:B------:R-:W-:Y:S02]  /*03e0*/  CS2R R40, SRZ ;  /* 0x0000000000287805 */ /* 0x000fe4000001ff00 */
[----:B------:R-:W-:-:S02]  /*03f0*/  IADD3 R9, PT, PT, R9, UR4, RZ ;  /* 0x0000000409097c10 */ /* 0x000fc4000fffe0ff */
[----:B------:R-:W-:Y:S02]  /*0400*/  CS2R R38, SRZ ;  /* 0x0000000000267805 */ /* 0x000fe4000001ff00 */
[----:B------:R-:W-:Y:S02]  /*0410*/  LEA R0, R7, UR5, 0x9 ;  /* 0x0000000507007c11 */ /* 0x000fe4000f8e48ff */
[----:B------:R-:W-:Y:S02]  /*0420*/  CS2R R36, SRZ ;  /* 0x0000000000247805 */ /* 0x000fe4000001ff00 */
[----:B------:R-:W-:Y:S01]  /*0430*/  LEA R9, R6, R9, 0x2 ;  /* 0x0000000906097211 */ /* 0x000fe200078e10ff */
[----:B------:R-:W-:Y:S01]  /*0440*/  HFMA2 R6, -RZ, RZ, 0, 5.9604644775390625e-08 ;  /* 0x00000001ff067431 */ /* 0x000fe200000001ff */
[----:B------:R-:W-:Y:S02]  /*0450*/  IADD3 R0, PT, PT, R0, R11, RZ ;  /* 0x0000000b00007210 */ /* 0x000fe40007ffe0ff */
[----:B------:R-:W-:-:S02]  /*0460*/  CS2R R34, SRZ ;  /* 0x0000000000227805 */ /* 0x000fc4000001ff00 */
[----:B------:R-:W-:Y:S02]  /*0470*/  LEA R4, R10, UR5, 0x5 ;  /* 0x000000050a047c11 */ /* 0x000fe4000f8e28ff */
[----:B------:R-:W-:Y:S02]  /*0480*/  CS2R R32, SRZ ;  /* 0x0000000000207805 */ /* 0x000fe4000001ff00 */
[----:B------:R-:W-:Y:S02]  /*0490*/  IADD3 R7, PT, PT, R7, 0x8, RZ ;  /* 0x0000000807077810 */ /* 0x000fe40007ffe0ff */
[----:B------:R-:W-:Y:S02]  /*04a0*/  CS2R R30, SRZ ;  /* 0x00000000001e7805 */ /* 0x000fe4000001ff00 */
[----:B------:R-:W-:Y:S02]  /*04b0*/  CS2R R28, SRZ ;  /* 0x00000000001c7805 */ /* 0x000fe4000001ff00 */
[----:B------:R-:W-:-:S02]  /*04c0*/  CS2R R26, SRZ ;  /* 0x00000000001a7805 */ /* 0x000fc4000001ff00 */
[----:B------:R-:W-:Y:S01]  /*04d0*/  CS2R R24, SRZ ;  /* 0x0000000000187805 */ /* 0x000fe2000001ff00 */
[----:B------:R-:W-:Y:S01]  /*04e0*/  IMAD R7, R7, UR10, R8 ;  /* 0x0000000a07077c24 */ /* 0x000fe2000f8e0208 */
[----:B------:R-:W-:Y:S02]  /*04f0*/  CS2R R22, SRZ ;  /* 0x0000000000167805 */ /* 0x000fe4000001ff00 */
[----:B------:R-:W-:Y:S02]  /*0500*/  CS2R R20, SRZ ;  /* 0x0000000000147805 */ /* 0x000fe4000001ff00 */
[----:B------:R-:W-:Y:S01]  /*0510*/  CS2R R18, SRZ ;  /* 0x0000000000127805 */ /* 0x000fe2000001ff00 */
[----:B--2---:R-:W-:Y:S04]  /*0520*/  STS [R9], R92 ;  /* 0x0000005c09007388 */ /* 0x004fe80000000800 */
[----:B------:R-:W-:Y:S04]  /*0530*/  STS [R9+0x200], R93 ;  /* 0x0002005d09007388 */ /* 0x000fe80000000800 */
[----:B------:R-:W-:Y:S04]  /*0540*/  STS [R9+0x400], R94 ;  /* 0x0004005e09007388 */ /* 0x000fe80000000800 */
[----:B------:R-:W-:Y:S04]  /*0550*/  STS [R9+0x600], R95 ;  /* 0x0006005f09007388 */ /* 0x000fe80000000800 */
[----:B---3--:R0:W-:Y:S01]  /*0560*/  STS.128 [R0], R12 ;  /* 0x0000000c00007388 */ /* 0x0081e20000000c00 */
[----:B------:R-:W-:Y:S01]  /*0570*/  BAR.SYNC.DEFER_BLOCKING 0x0 ;  /* 0x0000000000007b1d */ /* 0x000fe20000010000 */
[----:B0-----:R-:W-:-:S02]  /*0580*/  LEA R0, R17, UR4, 0x5 ;  /* 0x0000000411007c11 */ /* 0x001fc4000f8e28ff */
[----:B------:R-:W-:-:S03]  /*0590*/  CS2R R16, SRZ ;  /* 0x0000000000107805 */ /* 0x000fc6000001ff00 */
[----:B------:R-:W-:Y:S01]  /*05a0*/  UMOV UR4, URZ ;  /* 0x000000ff00047c82 */ /* 0x000fe20008000000 */
[----:B------:R-:W0:Y:S04]  /*05b0*/  LDS.128 R56, [R0] ;  /* 0x0000000000387984 */ /* 0x000e280000000c00 */
[----:B------:R-:W1:Y:S04]  /*05c0*/  LDS.128 R52, [R0+0x10] ;  /* 0x0000100000347984 */ /* 0x000e680000000c00 */
[----:B------:R-:W2:Y:S04]  /*05d0*/  LDS.128 R48, [R4] ;  /* 0x0000000004307984 */ /* 0x000ea80000000c00 */
[----:B------:R3:W4:Y:S02]  /*05e0*/  LDS.128 R44, [R4+0x10] ;  /* 0x00001000042c7984 */ /* 0x0007240000000c00 */
[----:B---3--:R-:W-:-:S07]  /*05f0*/  IADD3.X R4, PT, PT, RZ, R3, RZ, P0, !PT ;  /* 0x00000003ff047210 */ /* 0x008fce00007fe4ff */
.L_x_1:
[----:B------:R-:W3:Y:S01]  /*0600*/  S2R R101, SR_CgaCtaId ;  /* 0x0000000000657919 */ /* 0x000ee20000008800 */
[-C--:B0---4-:R-:W-:Y:S01]  /*0610*/  FFMA R9, R44, R56.reuse, R20 ;  /* 0x000000382c097223 */ /* 0x091fe20000000014 */
[----:B------:R-:W-:Y:S01]  /*0620*/  MOV R20, 0x400 ;  /* 0x0000040000147802 */ /* 0x000fe20000000f00 */
[-C--:B--2---:R-:W-:Y:S01]  /*0630*/  FFMA R120, R48, R56.reuse, R16 ;  /* 0x0000003830787223 */ /* 0x084fe20000000010 */
[----:B------:R-:W0:Y:S01]  /*0640*/  S2R R3, SR_TID.Y ;  /* 0x0000000000037919 */ /* 0x000e220000002200 */
[----:B------:R-:W-:Y:S01]  /*0650*/  SHF.L.U32 R8, R6, 0xc, RZ ;  /* 0x0000000c06087819 */ /* 0x000fe200000006ff */
[-C--:B------:R-:W-:Y:S01]  /*0660*/  FFMA R10, R45, R56.reuse, R21 ;  /* 0x000000382d0a7223 */ /* 0x080fe20000000015 */
[----:B------:R-:W-:Y:S01]  /*0670*/  IADD3 R16, PT, PT, R20, 0x2000, RZ ;  /* 0x0000200014107810 */ /* 0x000fe20007ffe0ff */
[----:B------:R-:W2:Y:S01]  /*0680*/  S2R R2, SR_TID.X ;  /* 0x0000000000027919 */ /* 0x000ea20000002100 */
[----:B------:R-:W-:Y:S01]  /*0690*/  LOP3.LUT R8, R8, 0x1000, RZ, 0x3c, !PT ;  /* 0x0000100008087812 */ /* 0x000fe200078e3cff */
[-C--:B------:R-:W-:Y:S01]  /*06a0*/  FFMA R102, R49, R56.reuse, R17 ;  /* 0x0000003831667223 */ /* 0x080fe20000000011 */
[-C--:B------:R-:W-:Y:S01]  /*06b0*/  FFMA R11, R46, R56.reuse, R22 ;  /* 0x000000382e0b7223 */ /* 0x080fe20000000016 */
[-C--:B------:R-:W-:Y:S01]  /*06c0*/  FFMA R100, R50, R56.reuse, R18 ;  /* 0x0000003832647223 */ /* 0x080fe20000000012 */
[-C--:B------:R-:W-:Y:S01]  /*06d0*/  FFMA R0, R51, R56.reuse, R19 ;  /* 0x0000003833007223 */ /* 0x080fe20000000013 */
[----:B------:R-:W-:Y:S01]  /*06e0*/  FFMA R23, R47, R56, R23 ;  /* 0x000000382f177223 */ /* 0x000fe20000000017 */
[-C--:B------:R-:W-:Y:S01]  /*06f0*/  FFMA R119, R48, R57.reuse, R24 ;  /* 0x0000003930777223 */ /* 0x080fe20000000018 */
[-C--:B------:R-:W-:Y:S01]  /*0700*/  FFMA R115, R49, R57.reuse, R25 ;  /* 0x0000003931737223 */ /* 0x080fe20000000019 */
[-C--:B------:R-:W-:Y:S01]  /*0710*/  FFMA R103, R50, R57.reuse, R26 ;  /* 0x0000003932677223 */ /* 0x080fe2000000001a */
        /* <DEDUP_REMOVED lines=9> */
[C---:B-1----:R-:W-:Y:S01]  /*07b0*/  FFMA R38, R48.reuse, R55, R88 ;  /* 0x0000003730267223 */ /* 0x042fe20000000058 */
[-C--:B------:R-:W-:Y:S01]  /*07c0*/  FFMA R117, R49, R58.reuse, R33 ;  /* 0x0000003a31757223 */ /* 0x080fe20000000021 */
[----:B------:R-:W-:Y:S01]  /*07d0*/  FFMA R35, R51, R58, R35 ;  /* 0x0000003a33237223 */ /* 0x000fe20000000023 */
[-C--:B------:R-:W-:Y:S01]  /*07e0*/  FFMA R40, R48, R59.reuse, R40 ;  /* 0x0000003b30287223 */ /* 0x080fe20000000028 */
[-C--:B------:R-:W-:Y:S01]  /*07f0*/  FFMA R41, R49, R59.reuse, R41 ;  /* 0x0000003b31297223 */ /* 0x080fe20000000029 */
[C---:B---3--:R-:W-:Y:S01]  /*0800*/  LEA R20, R101.reuse, R20, 0x18 ;  /* 0x0000001465147211 */ /* 0x048fe200078ec0ff */
[-C--:B------:R-:W-:Y:S01]  /*0810*/  FFMA R42, R50, R59.reuse, R42 ;  /* 0x0000003b322a7223 */ /* 0x080fe2000000002a */
[----:B------:R-:W-:Y:S01]  /*0820*/  LEA R21, R101, R16, 0x18 ;  /* 0x0000001065157211 */ /* 0x000fe200078ec0ff */
[----:B------:R-:W-:Y:S01]  /*0830*/  FFMA R101, R51, R59, R43 ;  /* 0x0000003b33657223 */ /* 0x000fe2000000002b */
[----:B------:R-:W-:Y:S01]  /*0840*/  IADD3 R16, PT, PT, R20, R8, RZ ;  /* 0x0000000814107210 */ /* 0x000fe20007ffe0ff */
[----:B------:R-:W-:Y:S01]  /*0850*/  FFMA R64, R48, R52, R64 ;  /* 0x0000003430407223 */ /* 0x000fe20000000040 */
[----:B------:R-:W-:Y:S01]  /*0860*/  IADD3 R17, PT, PT, R21, R8, RZ ;  /* 0x0000000815117210 */ /* 0x000fe20007ffe0ff */
[----:B------:R-:W-:Y:S01]  /*0870*/  FFMA R65, R49, R52, R65 ;  /* 0x0000003431417223 */ /* 0x000fe20000000041 */
[----:B0-----:R-:W-:Y:S01]  /*0880*/  LEA R8, R3, R16, 0x5 ;  /* 0x0000001003087211 */ /* 0x001fe200078e28ff */
[-C--:B------:R-:W-:Y:S01]  /*0890*/  FFMA R66, R50, R52.reuse, R66 ;  /* 0x0000003432427223 */ /* 0x080fe20000000042 */
[----:B--2---:R-:W-:Y:S01]  /*08a0*/  LEA R22, R2, R17, 0x5 ;  /* 0x0000001102167211 */ /* 0x004fe200078e28ff */
[----:B------:R-:W-:Y:S01]  /*08b0*/  FFMA R67, R51, R52, R67 ;  /* 0x0000003433437223 */ /* 0x000fe20000000043 */
[-C--:B------:R-:W-:Y:S01]  /*08c0*/  FFMA R72, R48, R53.reuse, R72 ;  /* 0x0000003530487223 */ /* 0x080fe20000000048 */
[----:B------:R-:W-:Y:S01]  /*08d0*/  LDS.128 R28, [R8+0x200] ;  /* 0x00020000081c7984 */ /* 0x000fe20000000c00 */
[-C--:B------:R-:W-:Y:S01]  /*08e0*/  FFMA R73, R49, R53.reuse, R73 ;  /* 0x0000003531497223 */ /* 0x080fe20000000049 */
[-C--:B------:R-:W-:Y:S01]  /*08f0*/  FFMA R74, R50, R53.reuse, R74 ;  /* 0x00000035324a7223 */ /* 0x080fe2000000004a */
[----:B------:R-:W-:Y:S01]  /*0900*/  FFMA R75, R51, R53, R75 ;  /* 0x00000035334b7223 */ /* 0x000fe2000000004b */
[----:B------:R-:W0:Y:S01]  /*0910*/  LDS.128 R16, [R22+0x200] ;  /* 0x0002000016107984 */ /* 0x000e220000000c00 */
[-C--:B------:R-:W-:Y:S01]  /*0920*/  FFMA R80, R48, R54.reuse, R80 ;  /* 0x0000003630507223 */ /* 0x080fe20000000050 */
[-C--:B------:R-:W-:Y:S01]  /*0930*/  FFMA R81, R49, R54.reuse, R81 ;  /* 0x0000003631517223 */ /* 0x080fe20000000051 */
[CC--:B------:R-:W-:Y:S01]  /*0940*/  FFMA R82, R50.reuse, R54.reuse, R82 ;  /* 0x0000003632527223 */ /* 0x0c0fe20000000052 */
[----:B------:R-:W1:Y:S01]  /*0950*/  LDS.128 R24, [R8+0x210] ;  /* 0x0002100008187984 */ /* 0x000e620000000c00 */
[----:B------:R-:W-:Y:S01]  /*0960*/  FFMA R83, R51, R54, R83 ;  /* 0x0000003633537223 */ /* 0x000fe20000000053 */
[-C--:B------:R-:W-:Y:S01]  /*0970*/  FFMA R88, R49, R55.reuse, R89 ;  /* 0x0000003731587223 */ /* 0x080fe20000000059 */
[-C--:B------:R-:W-:Y:S01]  /*0980*/  FFMA R36, R50, R55.reuse, R90 ;  /* 0x0000003732247223 */ /* 0x080fe2000000005a */
[----:B------:R-:W-:Y:S01]  /*0990*/  FFMA R118, R51, R55, R91 ;  /* 0x0000003733767223 */ /* 0x000fe2000000005b */
[-C--:B------:R-:W-:Y:S01]  /*09a0*/  FFMA R107, R44, R59.reuse, R60 ;  /* 0x0000003b2c6b7223 */ /* 0x080fe2000000003c */
[----:B------:R-:W2:Y:S01]  /*09b0*/  LDS.128 R48, [R22+0x210] ;  /* 0x0002100016307984 */ /* 0x000ea20000000c00 */
[-C--:B------:R-:W-:Y:S01]  /*09c0*/  FFMA R106, R45, R59.reuse, R61 ;  /* 0x0000003b2d6a7223 */ /* 0x080fe2000000003d */
[-C--:B------:R-:W-:Y:S01]  /*09d0*/  FFMA R105, R46, R59.reuse, R62 ;  /* 0x0000003b2e697223 */ /* 0x080fe2000000003e */
[----:B------:R-:W-:Y:S01]  /*09e0*/  FFMA R104, R47, R59, R63 ;  /* 0x0000003b2f687223 */ /* 0x000fe2000000003f */
[-C--:B------:R-:W-:Y:S01]  /*09f0*/  FFMA R91, R44, R55.reuse, R96 ;  /* 0x000000372c5b7223 */ /* 0x080fe20000000060 */
        /* <DEDUP_REMOVED lines=12> */
[----:B------:R-:W-:Y:S01]  /*0ac0*/  FFMA R58, R47, R58, R39 ;  /* 0x0000003a2f3a7223 */ /* 0x000fe20000000027 */
[-C--:B------:R-:W-:Y:S01]  /*0ad0*/  FFMA R76, R44, R53.reuse, R76 ;  /* 0x000000352c4c7223 */ /* 0x080fe2000000004c */
[-C--:B------:R-:W-:Y:S01]  /*0ae0*/  FFMA R77, R45, R53.reuse, R77 ;  /* 0x000000352d4d7223 */ /* 0x080fe2000000004d */
[-C--:B------:R-:W-:Y:S01]  /*0af0*/  FFMA R78, R46, R53.reuse, R78 ;  /* 0x000000352e4e7223 */ /* 0x080fe2000000004e */
[----:B------:R-:W-:Y:S01]  /*0b00*/  FFMA R79, R47, R53, R79 ;  /* 0x000000352f4f7223 */ /* 0x000fe2000000004f */
[----:B------:R-:W-:Y:S01]  /*0b10*/  UIADD3 UR4, UPT, UPT, UR4, 0x8, URZ ;  /* 0x0000000804047890 */ /* 0x000fe2000fffe0ff */
[----:B------:R-:W-:Y:S01]  /*0b20*/  LDS.128 R44, [R8+0x400] ;  /* 0x00040000082c7984 */ /* 0x000fe20000000c00 */
[-C--:B0-----:R-:W-:Y:S01]  /*0b30*/  FFMA R120, R28, R16.reuse, R120 ;  /* 0x000000101c787223 */ /* 0x081fe20000000078 */
[-C--:B------:R-:W-:Y:S01]  /*0b40*/  FFMA R119, R29, R16.reuse, R119 ;  /* 0x000000101d777223 */ /* 0x080fe20000000077 */
[-C--:B------:R-:W-:Y:S01]  /*0b50*/  FFMA R108, R30, R16.reuse, R108 ;  /* 0x000000101e6c7223 */ /* 0x080fe2000000006c */
[-C--:B------:R-:W-:Y:S01]  /*0b60*/  FFMA R60, R31, R16.reuse, R40 ;  /* 0x000000101f3c7223 */ /* 0x080fe20000000028 */
[-C--:B-1----:R-:W-:Y:S01]  /*0b70*/  FFMA R64, R24, R16.reuse, R64 ;  /* 0x0000001018407223 */ /* 0x082fe20000000040 */
        /* <DEDUP_REMOVED lines=19> */
[----:B------:R-:W-:Y:S01]  /*0cb0*/  LDS.128 R40, [R8+0x410] ;  /* 0x0004100008287984 */ /* 0x000fe20000000c00 */
[C---:B------:R-:W-:Y:S01]  /*0cc0*/  FFMA R61, R30.reuse, R19, R35 ;  /* 0x000000131e3d7223 */ /* 0x040fe20000000023 */
[C---:B--2---:R-:W-:Y:S01]  /*0cd0*/  FFMA R99, R30.reuse, R48, R34 ;  /* 0x000000301e637223 */ /* 0x044fe20000000022 */
[C---:B------:R-:W-:Y:S01]  /*0ce0*/  FFMA R98, R30.reuse, R49, R33 ;  /* 0x000000311e627223 */ /* 0x040fe20000000021 */
[----:B------:R-:W0:Y:S01]  /*0cf0*/  LDS.128 R36, [R22+0x400] ;  /* 0x0004000016247984 */ /* 0x000e220000000c00 */
[----:B------:R-:W-:Y:S01]  /*0d00*/  FFMA R97, R30, R50, R32 ;  /* 0x000000321e617223 */ /* 0x000fe20000000020 */
[-C--:B------:R-:W-:Y:S01]  /*0d10*/  FFMA R63, R28, R19.reuse, R0 ;  /* 0x000000131c3f7223 */ /* 0x080fe20000000000 */
[-C--:B------:R-:W-:Y:S01]  /*0d20*/  FFMA R62, R29, R19.reuse, R56 ;  /* 0x000000131d3e7223 */ /* 0x080fe20000000038 */
[----:B------:R-:W1:Y:S01]  /*0d30*/  LDS.128 R32, [R22+0x410] ;  /* 0x0004100016207984 */ /* 0x000e620000000c00 */
[-C--:B------:R-:W-:Y:S01]  /*0d40*/  FFMA R53, R31, R19.reuse, R101 ;  /* 0x000000131f357223 */ /* 0x080fe20000000065 */
[-C--:B------:R-:W-:Y:S01]  /*0d50*/  FFMA R67, R24, R19.reuse, R67 ;  /* 0x0000001318437223 */ /* 0x080fe20000000043 */
[-C--:B------:R-:W-:Y:S01]  /*0d60*/  FFMA R75, R25, R19.reuse, R75 ;  /* 0x00000013194b7223 */ /* 0x080fe2000000004b */
[-C--:B------:R-:W-:Y:S01]  /*0d70*/  FFMA R83, R26, R19.reuse, R83 ;  /* 0x000000131a537223 */ /* 0x080fe20000000053 */
[----:B------:R-:W-:Y:S01]  /*0d80*/  FFMA R118, R27, R19, R118 ;  /* 0x000000131b767223 */ /* 0x000fe20000000076 */
[C---:B------:R-:W-:Y:S01]  /*0d90*/  FFMA R117, R28.reuse, R48, R9 ;  /* 0x000000301c757223 */ /* 0x040fe20000000009 */
[C---:B------:R-:W-:Y:S01]  /*0da0*/  FFMA R116, R28.reuse, R49, R10 ;  /* 0x000000311c747223 */ /* 0x040fe2000000000a */
[C---:B------:R-:W-:Y:S01]  /*0db0*/  FFMA R0, R28.reuse, R50, R11 ;  /* 0x000000321c007223 */ /* 0x040fe2000000000b */
[----:B------:R-:W-:Y:S01]  /*0dc0*/  FFMA R115, R28, R51, R23 ;  /* 0x000000331c737223 */ /* 0x000fe20000000017 */
[C---:B------:R-:W-:Y:S01]  /*0dd0*/  FFMA R114, R29.reuse, R48, R114 ;  /* 0x000000301d727223 */ /* 0x040fe20000000072 */
[C---:B------:R-:W-:Y:S01]  /*0de0*/  FFMA R113, R29.reuse, R49, R113 ;  /* 0x000000311d717223 */ /* 0x040fe20000000071 */
[C---:B------:R-:W-:Y:S01]  /*0df0*/  FFMA R112, R29.reuse, R50, R112 ;  /* 0x000000321d707223 */ /* 0x040fe20000000070 */
        /* <DEDUP_REMOVED lines=22> */
[----:B------:R-:W-:Y:S01]  /*0f60*/  LDS.128 R28, [R22+0x600] ;  /* 0x00060000161c7984 */ /* 0x000fe20000000c00 */
[-C--:B0-----:R-:W-:Y:S01]  /*0f70*/  FFMA R110, R44, R36.reuse, R120 ;  /* 0x000000242c6e7223 */ /* 0x081fe20000000078 */
        /* <DEDUP_REMOVED lines=31> */
[----:B------:R-:W0:Y:S01]  /*1170*/  LDS.128 R16, [R8+0x600] ;  /* 0x0006000008107984 */ /* 0x000e220000000c00 */
[----:B-1----:R-:W-:Y:S01]  /*1180*/  FFMA R23, R44, R34, R0 ;  /* 0x000000222c177223 */ /* 0x002fe20000000000 */
[C---:B------:R-:W-:Y:S01]  /*1190*/  FFMA R68, R40.reuse, R32, R68 ;  /* 0x0000002028447223 */ /* 0x040fe20000000044 */
[----:B------:R-:W1:Y:S01]  /*11a0*/  LDC R0, c[0x0][0x39c] ;  /* 0x0000e700ff007b82 */ /* 0x000e620000000800 */
[----:B------:R-:W2:Y:S01]  /*11b0*/  LDS.128 R36, [R8+0x610] ;  /* 0x0006100008247984 */ /* 0x000ea20000000c00 */
[C---:B------:R-:W-:Y:S01]  /*11c0*/  FFMA R69, R40.reuse, R33, R69 ;  /* 0x0000002128457223 */ /* 0x040fe20000000045 */
[C---:B------:R-:W-:Y:S01]  /*11d0*/  FFMA R70, R40.reuse, R34, R70 ;  /* 0x0000002228467223 */ /* 0x040fe20000000046 */
[----:B------:R-:W-:Y:S01]  /*11e0*/  FFMA R71, R40, R35, R71 ;  /* 0x0000002328477223 */ /* 0x000fe20000000047 */
[----:B------:R-:W3:Y:S01]  /*11f0*/  LDS.128 R24, [R22+0x610] ;  /* 0x0006100016187984 */ /* 0x000ee20000000c00 */
        /* <DEDUP_REMOVED lines=12> */
[CC--:B------:R-:W-:Y:S01]  /*12c0*/  FFMA R117, R44.reuse, R32.reuse, R117 ;  /* 0x000000202c757223 */ /* 0x0c0fe20000000075 */
[C---:B------:R-:W-:Y:S01]  /*12d0*/  FFMA R116, R44.reuse, R33, R116 ;  /* 0x000000212c747223 */ /* 0x040fe20000000074 */
[----:B------:R-:W-:Y:S01]  /*12e0*/  FFMA R115, R44, R35, R115 ;  /* 0x000000232c737223 */ /* 0x000fe20000000073 */
[C---:B------:R-:W-:Y:S01]  /*12f0*/  FFMA R114, R45.reuse, R32, R114 ;  /* 0x000000202d727223 */ /* 0x040fe20000000072 */
[C---:B------:R-:W-:Y:S01]  /*1300*/  FFMA R113, R45.reuse, R33, R113 ;  /* 0x000000212d717223 */ /* 0x040fe20000000071 */
[C---:B------:R-:W-:Y:S01]  /*1310*/  FFMA R112, R45.reuse, R34, R112 ;  /* 0x000000222d707223 */ /* 0x040fe20000000070 */
[----:B-1----:R-:W-:Y:S01]  /*1320*/  ISETP.LE.AND P0, PT, R0, UR4, PT ;  /* 0x0000000400007c0c */ /* 0x002fe2000bf03270 */
        /* <DEDUP_REMOVED lines=14> */
[-C--:B--2---:R-:W-:Y:S01]  /*1410*/  FFMA R64, R36, R28.reuse, R64 ;  /* 0x0000001c24407223 */ /* 0x084fe20000000040 */
        /* <DEDUP_REMOVED lines=28> */
[C---:B---3--:R-:W-:Y:S01]  /*15e0*/  FFMA R117, R16.reuse, R24, R117 ;  /* 0x0000001810757223 */ /* 0x048fe20000000075 */
[C---:B------:R-:W-:Y:S01]  /*15f0*/  FFMA R116, R16.reuse, R25, R116 ;  /* 0x0000001910747223 */ /* 0x040fe20000000074 */
[C---:B------:R-:W-:Y:S01]  /*1600*/  FFMA R23, R16.reuse, R26, R23 ;  /* 0x0000001a10177223 */ /* 0x040fe20000000017 */
[----:B------:R-:W0:Y:S01]  /*1610*/  LDS.128 R28, [R8+0x800] ;  /* 0x00080000081c7984 */ /* 0x000e220000000c00 */
[----:B------:R-:W-:Y:S01]  /*1620*/  FFMA R115, R16, R27, R115 ;  /* 0x0000001b10737223 */ /* 0x000fe20000000073 */
[C---:B------:R-:W-:Y:S01]  /*1630*/  FFMA R114, R17.reuse, R24, R114 ;  /* 0x0000001811727223 */ /* 0x040fe20000000072 */
[C---:B------:R-:W-:Y:S01]  /*1640*/  FFMA R113, R17.reuse, R25, R113 ;  /* 0x0000001911717223 */ /* 0x040fe20000000071 */
[----:B------:R-:W1:Y:S01]  /*1650*/  LDS.128 R32, [R8+0x810] ;  /* 0x0008100008207984 */ /* 0x000e620000000c00 */
[C---:B------:R-:W-:Y:S01]  /*1660*/  FFMA R112, R17.reuse, R26, R112 ;  /* 0x0000001a11707223 */ /* 0x040fe20000000070 */
[----:B------:R-:W-:Y:S01]  /*1670*/  FFMA R111, R17, R27, R111 ;  /* 0x0000001b116f7223 */ /* 0x000fe2000000006f */
[C---:B------:R-:W-:Y:S01]  /*1680*/  FFMA R99, R18.reuse, R24, R99 ;  /* 0x0000001812637223 */ /* 0x040fe20000000063 */
[----:B------:R-:W2:Y:S01]  /*1690*/  @!P0 S2R R55, SR_CTAID.X ;  /* 0x0000000000378919 */ /* 0x000ea20000002500 */
[C---:B------:R-:W-:Y:S01]  /*16a0*/  FFMA R98, R18.reuse, R25, R98 ;  /* 0x0000001912627223 */ /* 0x040fe20000000062 */
[C---:B------:R-:W-:Y:S01]  /*16b0*/  FFMA R97, R18.reuse, R26, R97 ;  /* 0x0000001a12617223 */ /* 0x040fe20000000061 */
[----:B------:R-:W-:Y:S01]  /*16c0*/  FFMA R96, R18, R27, R96 ;  /* 0x0000001b12607223 */ /* 0x000fe20000000060 */
[C---:B------:R-:W-:Y:S01]  /*16d0*/  FFMA R107, R19.reuse, R24, R107 ;  /* 0x00000018136b7223 */ /* 0x040fe2000000006b */
[C---:B------:R-:W-:Y:S01]  /*16e0*/  FFMA R106, R19.reuse, R25, R106 ;  /* 0x00000019136a7223 */ /* 0x040fe2000000006a */
[C---:B------:R-:W-:Y:S01]  /*16f0*/  FFMA R105, R19.reuse, R26, R105 ;  /* 0x0000001a13697223 */ /* 0x040fe20000000069 */
[----:B------:R-:W-:Y:S01]  /*1700*/  FFMA R104, R19, R27, R104 ;  /* 0x0000001b13687223 */ /* 0x000fe20000000068 */
[----:B------:R-:W3:Y:S01]  /*1710*/  @!P0 LDC.64 R60, c[0x0][0x388] ;  /* 0x0000e200ff3c8b82 */ /* 0x000ee20000000a00 */
[----:B------:R-:W4:Y:S01]  /*1720*/  LDS.128 R16, [R22+0x810] ;  /* 0x0008100016107984 */ /* 0x000f220000000c00 */
        /* <DEDUP_REMOVED lines=8> */
[----:B------:R-:W-:Y:S01]  /*17b0*/  @!P0 MOV R36, R5 ;  /* 0x0000000500248202 */ /* 0x000fe20000000f00 */
[C---:B------:R-:W-:Y:S01]  /*17c0*/  FFMA R84, R38.reuse, R24, R84 ;  /* 0x0000001826547223 */ /* 0x040fe20000000054 */
[----:B------:R-:W-:Y:S01]  /*17d0*/  @!P0 MOV R37, R4 ;  /* 0x0000000400258202 */ /* 0x000fe20000000f00 */
[C---:B------:R-:W-:Y:S01]  /*17e0*/  FFMA R85, R38.reuse, R25, R85 ;  /* 0x0000001926557223 */ /* 0x040fe20000000055 */
[C---:B------:R-:W-:Y:S01]  /*17f0*/  FFMA R86, R38.reuse, R26, R86 ;  /* 0x0000001a26567223 */ /* 0x040fe20000000056 */
[----:B------:R-:W-:Y:S01]  /*1800*/  FFMA R87, R38, R27, R87 ;  /* 0x0000001b26577223 */ /* 0x000fe20000000057 */
[C---:B------:R-:W-:Y:S01]  /*1810*/  FFMA R103, R39.reuse, R24, R103 ;  /* 0x0000001827677223 */ /* 0x040fe20000000067 */
[----:B-----5:R3:W5:Y:S01]  /*1820*/  @!P0 LDG.E.128.CONSTANT R92, desc[UR8][R36.64] ;  /* 0x00000008245c8981 */ /* 0x020762000c1e9d00 */
[C---:B------:R-:W-:Y:S01]  /*1830*/  FFMA R102, R39.reuse, R25, R102 ;  /* 0x0000001927667223 */ /* 0x040fe20000000066 */
[----:B------:R-:W-:Y:S01]  /*1840*/  FFMA R101, R39, R26, R101 ;  /* 0x0000001a27657223 */ /* 0x000fe20000000065 */
[----:B--2---:R-:W-:Y:S01]  /*1850*/  @!P0 SHF.L.U32 R55, R55, 0x7, RZ ;  /* 0x0000000737378819 */ /* 0x004fe200000006ff */
        /* <DEDUP_REMOVED lines=8> */
[----:B---3--:R-:W-:-:S04]  /*18e0*/  @!P0 IMAD.WIDE.U32 R60, R55, 0x4, R60 ;  /* 0x00000004373c8825 */ /* 0x008fc800078e003c */
[----:B------:R-:W-:Y:S01]  /*18f0*/  FFMA R100, R39, R27, R100 ;  /* 0x0000001b27647223 */ /* 0x000fe20000000064 */
[CC--:B------:R-:W-:Y:S01]  /*1900*/  FFMA R44, R29.reuse, R46.reuse, R52 ;  /* 0x0000002e1d2c7223 */ /* 0x0c0fe20000000034 */
[----:B------:R-:W-:Y:S01]  /*1910*/  LDS.128 R24, [R8+0xa00] ;  /* 0x000a000008187984 */ /* 0x000fe20000000c00 */
[-C--:B------:R-:W-:Y:S01]  /*1920*/  FFMA R58, R28, R45.reuse, R58 ;  /* 0x0000002d1c3a7223 */ /* 0x080fe2000000003a */
[-C--:B------:R-:W-:Y:S01]  /*1930*/  FFMA R57, R29, R45.reuse, R57 ;  /* 0x0000002d1d397223 */ /* 0x080fe20000000039 */
[-C--:B------:R-:W-:Y:S01]  /*1940*/  FFMA R56, R30, R45.reuse, R56 ;  /* 0x0000002d1e387223 */ /* 0x080fe20000000038 */
[----:B------:R-:W-:Y:S01]  /*1950*/  LDS.128 R36, [R8+0xa10] ;  /* 0x000a100008247984 */ /* 0x000fe20000000c00 */
[C---:B------:R-:W-:Y:S01]  /*1960*/  FFMA R41, R31.reuse, R45, R41 ;  /* 0x0000002d1f297223 */ /* 0x040fe20000000029 */
[-C--:B------:R-:W-:Y:S01]  /*1970*/  FFMA R9, R28, R46.reuse, R9 ;  /* 0x0000002e1c097223 */ /* 0x080fe20000000009 */
[-C--:B------:R-:W-:Y:S01]  /*1980*/  FFMA R11, R30, R46.reuse, R11 ;  /* 0x0000002e1e0b7223 */ /* 0x080fe2000000000b */
[----:B------:R-:W0:Y:S01]  /*1990*/  LDS.128 R52, [R22+0xa00] ;  /* 0x000a000016347984 */ /* 0x000e220000000c00 */
[----:B------:R-:W-:Y:S01]  /*19a0*/  FFMA R42, R31, R46, R42 ;  /* 0x0000002e1f2a7223 */ /* 0x000fe2000000002a */
[-C--:B------:R-:W-:Y:S01]  /*19b0*/  FFMA R50, R28, R47.reuse, R50 ;  /* 0x0000002f1c327223 */ /* 0x080fe20000000032 */
[-C--:B------:R-:W-:Y:S01]  /*19c0*/  FFMA R49, R29, R47.reuse, R49 ;  /* 0x0000002f1d317223 */ /* 0x080fe20000000031 */
[-C--:B------:R-:W-:Y:S01]  /*19d0*/  FFMA R48, R30, R47.reuse, R48 ;  /* 0x0000002f1e307223 */ /* 0x080fe20000000030 */
[----:B------:R-:W-:Y:S01]  /*19e0*/  FFMA R43, R31, R47, R43 ;  /* 0x0000002f1f2b7223 */ /* 0x000fe2000000002b */
[C---:B----4-:R-:W-:Y:S01]  /*19f0*/  FFMA R117, R28.reuse, R16, R117 ;  /* 0x000000101c757223 */ /* 0x050fe20000000075 */
        /* <DEDUP_REMOVED lines=15> */
[-C--:B------:R-:W-:Y:S01]  /*1af0*/  FFMA R65, R32, R45.reuse, R65 ;  /* 0x0000002d20417223 */ /* 0x080fe20000000041 */
[----:B------:R-:W1:Y:S01]  /*1b00*/  LDS.128 R28, [R22+0xa10] ;  /* 0x000a1000161c7984 */ /* 0x000e620000000c00 */
        /* <DEDUP_REMOVED lines=15> */
[----:B------:R-:W-:Y:S01]  /*1c00*/  FFMA R76, R33, R16, R76 ;  /* 0x00000010214c7223 */ /* 0x000fe2000000004c */
        /* <DEDUP_REMOVED lines=19> */
[----:B------:R-:W-:Y:S01]  /*1d40*/  FFMA R53, R25, R54, R44 ;  /* 0x0000003619357223 */ /* 0x000fe2000000002c */
[----:B------:R-:W-:Y:S01]  /*1d50*/  LDS.128 R32, [R8+0xc00] ;  /* 0x000c000008207984 */ /* 0x000fe20000000c00 */
[----:B------:R-:W-:-:S03]  /*1d60*/  @!P0 IMAD.WIDE R60, R7, 0x4, R60 ;  /* 0x00000004073c8825 */ /* 0x000fc600078e023c */
[----:B------:R-:W-:Y:S04]  /*1d70*/  LDS.128 R16, [R8+0xc10] ;  /* 0x000c100008107984 */ /* 0x000fe80000000c00 */
[----:B------:R-:W0:Y:S01]  /*1d80*/  LDS.128 R44, [R22+0xc00] ;  /* 0x000c0000162c7984 */ /* 0x000e220000000c00 */
        /* <DEDUP_REMOVED lines=10> */
[----:B------:R-:W-:Y:S01]  /*1e30*/  FFMA R42, R27, R54, R42 ;  /* 0x000000361b2a7223 */ /* 0x000fe2000000002a */
[-C--:B------:R-:W-:Y:S01]  /*1e40*/  FFMA R50, R24, R55.reuse, R50 ;  /* 0x0000003718327223 */ /* 0x080fe20000000032 */
[-C--:B------:R-:W-:Y:S01]  /*1e50*/  FFMA R49, R25, R55.reuse, R49 ;  /* 0x0000003719317223 */ /* 0x080fe20000000031 */
[-C--:B------:R-:W-:Y:S01]  /*1e60*/  FFMA R48, R26, R55.reuse, R48 ;  /* 0x000000371a307223 */ /* 0x080fe20000000030 */
[----:B------:R-:W-:Y:S01]  /*1e70*/  FFMA R43, R27, R55, R43 ;  /* 0x000000371b2b7223 */ /* 0x000fe2000000002b */
[C---:B-1----:R-:W-:Y:S01]  /*1e80*/  FFMA R117, R24.reuse, R28, R117 ;  /* 0x0000001c18757223 */ /* 0x042fe20000000075 */
        /* <DEDUP_REMOVED lines=15> */
[----:B------:R1:W5:Y:S04]  /*1f80*/  @!P0 LDG.E.128.CONSTANT R12, desc[UR8][R60.64] ;  /* 0x000000083c0c8981 */ /* 0x000368000c1e9d00 */
[----:B------:R-:W2:Y:S01]  /*1f90*/  LDS.128 R24, [R22+0xc10] ;  /* 0x000c100016187984 */ /* 0x000ea20000000c00 */
        /* <DEDUP_REMOVED lines=8> */
[----:B0-----:R-:W-:Y:S01]  /*2020*/  FFMA R55, R19, R45, R10 ;  /* 0x0000002d13377223 */ /* 0x001fe2000000000a */
[----:B------:R-:W-:Y:S01]  /*2030*/  FFMA R54, R32, R46, R9 ;  /* 0x0000002e20367223 */ /* 0x000fe20000000009 */
[----:B-1----:R-:W0:Y:S04]  /*2040*/  LDS.128 R60, [R8+0xe00] ;  /* 0x000e0000083c7984 */ /* 0x002e280000000c00 */
[----:B------:R-:W1:Y:S01]  /*2050*/  LDS.128 R8, [R8+0xe10] ;  /* 0x000e100008087984 */ /* 0x000e620000000c00 */
        /* <DEDUP_REMOVED lines=16> */
[C---:B--2---:R-:W-:Y:S01]  /*2160*/  FFMA R36, R34.reuse, R24, R99 ;  /* 0x0000001822247223 */ /* 0x044fe20000000063 */
[C---:B------:R-:W-:Y:S01]  /*2170*/  FFMA R37, R34.reuse, R25, R98 ;  /* 0x0000001922257223 */ /* 0x040fe20000000062 */
[C---:B------:R-:W-:Y:S01]  /*2180*/  FFMA R38, R34.reuse, R26, R97 ;  /* 0x0000001a22267223 */ /* 0x040fe20000000061 */
[----:B------:R-:W-:-:S02]  /*2190*/  FFMA R39, R34, R27, R96 ;  /* 0x0000001b22277223 */ /* 0x000fc40000000060 */
[----:B------:R2:W3:Y:S01]  /*21a0*/  LDS.128 R96, [R22+0xe10] ;  /* 0x000e100016607984 */ /* 0x0004e20000000c00 */
[----:B------:R-:W-:Y:S01]  /*21b0*/  ISETP.LE.AND P0, PT, R0, UR4, PT ;  /* 0x0000000400007c0c */ /* 0x000fe2000bf03270 */
        /* <DEDUP_REMOVED lines=28> */
[C---:B------:R-:W-:Y:S01]  /*2380*/  FFMA R47, R19.reuse, R47, R118 ;  /* 0x0000002f132f7223 */ /* 0x040fe20000000076 */
[----:B------:R-:W-:Y:S01]  /*2390*/  FFMA R51, R19, R46, R51 ;  /* 0x0000002e13337223 */ /* 0x000fe20000000033 */
[C---:B------:R-:W-:Y:S01]  /*23a0*/  FFMA R44, R32.reuse, R26, R23 ;  /* 0x0000001a202c7223 */ /* 0x040fe20000000017 */
[-C--:B------:R-:W-:Y:S01]  /*23b0*/  FFMA R23, R32, R27.reuse, R115 ;  /* 0x0000001b20177223 */ /* 0x080fe20000000073 */
[----:B------:R-:W-:Y:S01]  /*23c0*/  FFMA R31, R33, R27, R111 ;  /* 0x0000001b211f7223 */ /* 0x000fe2000000006f */
[C---:B------:R-:W-:Y:S01]  /*23d0*/  FFMA R107, R35.reuse, R24, R107 ;  /* 0x00000018236b7223 */ /* 0x040fe2000000006b */
[C---:B------:R-:W-:Y:S01]  /*23e0*/  FFMA R106, R35.reuse, R25, R106 ;  /* 0x00000019236a7223 */ /* 0x040fe2000000006a */
[C---:B------:R-:W-:Y:S01]  /*23f0*/  FFMA R105, R35.reuse, R26, R105 ;  /* 0x0000001a23697223 */ /* 0x040fe20000000069 */
        /* <DEDUP_REMOVED lines=8> */
[CC--:B------:R-:W-:Y:S01]  /*2480*/  FFMA R46, R32.reuse, R24.reuse, R117 ;  /* 0x00000018202e7223 */ /* 0x0c0fe20000000075 */
[-C--:B------:R-:W-:Y:S01]  /*2490*/  FFMA R45, R32, R25.reuse, R116 ;  /* 0x00000019202d7223 */ /* 0x080fe20000000074 */
[C---:B------:R-:W-:Y:S01]  /*24a0*/  FFMA R28, R33.reuse, R24, R114 ;  /* 0x00000018211c7223 */ /* 0x040fe20000000072 */
[CC--:B------:R-:W-:Y:S01]  /*24b0*/  FFMA R29, R33.reuse, R25.reuse, R113 ;  /* 0x00000019211d7223 */ /* 0x0c0fe20000000071 */
[----:B------:R-:W-:Y:S01]  /*24c0*/  FFMA R30, R33, R26, R112 ;  /* 0x0000001a211e7223 */ /* 0x000fe20000000070 */
[C---:B------:R-:W-:Y:S01]  /*24d0*/  FFMA R68, R16.reuse, R24, R68 ;  /* 0x0000001810447223 */ /* 0x040fe20000000044 */
[CC--:B------:R-:W-:Y:S01]  /*24e0*/  FFMA R69, R16.reuse, R25.reuse, R69 ;  /* 0x0000001910457223 */ /* 0x0c0fe20000000045 */
[----:B------:R-:W-:Y:S01]  /*24f0*/  FFMA R70, R16, R26, R70 ;  /* 0x0000001a10467223 */ /* 0x000fe20000000046 */
[C---:B------:R-:W-:Y:S01]  /*2500*/  FFMA R76, R17.reuse, R24, R76 ;  /* 0x00000018114c7223 */ /* 0x040fe2000000004c */
[CC--:B------:R-:W-:Y:S01]  /*2510*/  FFMA R77, R17.reuse, R25.reuse, R77 ;  /* 0x00000019114d7223 */ /* 0x0c0fe2000000004d */
[----:B------:R-:W-:Y:S01]  /*2520*/  FFMA R78, R17, R26, R78 ;  /* 0x0000001a114e7223 */ /* 0x000fe2000000004e */
[C---:B------:R-:W-:Y:S01]  /*2530*/  FFMA R84, R18.reuse, R24, R84 ;  /* 0x0000001812547223 */ /* 0x040fe20000000054 */
[C---:B------:R-:W-:Y:S01]  /*2540*/  FFMA R85, R18.reuse, R25, R85 ;  /* 0x0000001912557223 */ /* 0x040fe20000000055 */
[----:B------:R-:W-:Y:S01]  /*2550*/  FFMA R86, R18, R26, R86 ;  /* 0x0000001a12567223 */ /* 0x000fe20000000056 */
[-C--:B0-----:R-:W-:Y:S01]  /*2560*/  FFMA R19, R60, R91.reuse, R50 ;  /* 0x0000005b3c137223 */ /* 0x081fe20000000032 */
[-C--:B------:R-:W-:Y:S01]  /*2570*/  FFMA R27, R61, R91.reuse, R49 ;  /* 0x0000005b3d1b7223 */ /* 0x080fe20000000031 */
[-C--:B------:R-:W-:Y:S01]  /*2580*/  FFMA R35, R62, R91.reuse, R48 ;  /* 0x0000005b3e237223 */ /* 0x080fe20000000030 */
[-C--:B------:R-:W-:Y:S01]  /*2590*/  FFMA R43, R63, R91.reuse, R43 ;  /* 0x0000005b3f2b7223 */ /* 0x080fe2000000002b */
[-C--:B-1----:R-:W-:Y:S01]  /*25a0*/  FFMA R67, R8, R91.reuse, R67 ;  /* 0x0000005b08437223 */ /* 0x082fe20000000043 */
        /* <DEDUP_REMOVED lines=27> */
[----:B------:R-:W-:-:S02]  /*2760*/  LEA R52, R6, R20, 0xc ;  /* 0x0000001406347211 */ /* 0x000fc400078e60ff */
[----:B------:R-:W-:Y:S01]  /*2770*/  LEA R47, R6, R21, 0xc ;  /* 0x00000015062f7211 */ /* 0x000fe200078e60ff */
[----:B--23--:R-:W-:Y:S06]  /*2780*/  @P0 BRA `(.L_x_0) ;  /* 0x0000000000540947 */ /* 0x00cfec0003800000 */
[----:B------:R-:W-:Y:S02]  /*2790*/  LEA R48, R3, R2, 0x4 ;  /* 0x0000000203307211 */ /* 0x000fe400078e20ff */
[----:B------:R-:W-:Y:S02]  /*27a0*/  SHF.L.U32 R22, R2, 0xb, RZ ;  /* 0x0000000b02167819 */ /* 0x000fe400000006ff */
[C---:B------:R-:W-:Y:S02]  /*27b0*/  LOP3.LUT R50, R48.reuse, 0xffff, RZ, 0xc0, !PT ;  /* 0x0000ffff30327812 */ /* 0x040fe400078ec0ff */
[----:B------:R-:W-:Y:S02]  /*27c0*/  SHF.L.U32 R48, R48, 0x4, RZ ;  /* 0x0000000430307819 */ /* 0x000fe400000006ff */
[----:B------:R-:W-:Y:S02]  /*27d0*/  LEA R20, R6, R20, 0xc ;  /* 0x0000001406147211 */ /* 0x000fe400078e60ff */
[----:B------:R-:W-:-:S02]  /*27e0*/  LOP3.LUT R49, R22, 0x800, RZ, 0xc0, !PT ;  /* 0x0000080016317812 */ /* 0x000fc400078ec0ff */
[----:B------:R-:W-:Y:S02]  /*27f0*/  SHF.R.U32.HI R50, RZ, 0x1, R50 ;  /* 0x00000001ff327819 */ /* 0x000fe40000011632 */
[C---:B------:R-:W-:Y:S02]  /*2800*/  LOP3.LUT R22, R48.reuse, 0x7fe00, RZ, 0xc0, !PT ;  /* 0x0007fe0030167812 */ /* 0x040fe400078ec0ff */
[----:B------:R-:W-:Y:S02]  /*2810*/  LOP3.LUT R48, R48, 0x1f0, RZ, 0xc0, !PT ;  /* 0x000001f030307812 */ /* 0x000fe400078ec0ff */
[----:B------:R-:W-:Y:S02]  /*2820*/  IADD3 R20, PT, PT, R49, R20, RZ ;  /* 0x0000001431147210 */ /* 0x000fe40007ffe0ff */
[----:B------:R-:W-:Y:S02]  /*2830*/  LOP3.LUT R49, R50, 0xffff, RZ, 0xc0, !PT ;  /* 0x0000ffff32317812 */ /* 0x000fe400078ec0ff */
[----:B------:R-:W-:-:S02]  /*2840*/  IADD3 R21, PT, PT, R48, R21, R22 ;  /* 0x0000001530157210 */ /* 0x000fc40007ffe016 */
[----:B------:R-:W-:Y:S02]  /*2850*/  LEA R20, R49, R20, 0x2 ;  /* 0x0000001431147211 */ /* 0x000fe400078e10ff */
[C---:B------:R-:W-:Y:S02]  /*2860*/  LEA R21, R6.reuse, R21, 0xc ;  /* 0x0000001506157211 */ /* 0x040fe400078e60ff */
[----:B------:R-:W-:Y:S01]  /*2870*/  LOP3.LUT R6, R6, 0x1, RZ, 0x3c, !PT ;  /* 0x0000000106067812 */ /* 0x000fe200078e3cff */
[----:B-----5:R0:W-:Y:S04]  /*2880*/  STS [R20], R92 ;  /* 0x0000005c14007388 */ /* 0x0201e80000000800 */
[----:B------:R0:W-:Y:S04]  /*2890*/  STS [R20+0x200], R93 ;  /* 0x0002005d14007388 */ /* 0x0001e80000000800 */
[----:B------:R0:W-:Y:S04]  /*28a0*/  STS [R20+0x400], R94 ;  /* 0x0004005e14007388 */ /* 0x0001e80000000800 */
[----:B------:R0:W-:Y:S04]  /*28b0*/  STS [R20+0x600], R95 ;  /* 0x0006005f14007388 */ /* 0x0001e80000000800 */
[----:B------:R0:W-:Y:S01]  /*28c0*/  STS.128 [R21], R12 ;  /* 0x0000000c15007388 */ /* 0x0001e20000000c00 */
[----:B------:R-:W-:Y:S06]  /*28d0*/  BAR.SYNC.DEFER_BLOCKING 0x0 ;  /* 0x0000000000007b1d */ /* 0x000fec0000010000 */
.L_x_0:
[----:B------:R-:W-:Y:S01]  /*28e0*/  LEA R109, R3, R52, 0x5 ;  /* 0x00000034036d7211 */ /* 0x000fe200078e28ff */
[----:B0-----:R-:W-:Y:S01]  /*28f0*/  FFMA R20, R60, R96, R46 ;  /* 0x000000603c147223 */ /* 0x001fe2000000002e */
[----:B------:R-:W-:Y:S01]  /*2900*/  LEA R110, R2, R47, 0x5 ;  /* 0x0000002f026e7211 */ /* 0x000fe200078e28ff */
[C---:B------:R-:W-:Y:S01]  /*2910*/  FFMA R21, R60.reuse, R97, R45 ;  /* 0x000000613c157223 */ /* 0x040fe2000000002d */
[----:B------:R-:W-:Y:S01]  /*2920*/  FFMA R22, R60, R98, R44 ;  /* 0x000000623c167223 */ /* 0x000fe2000000002c */
[----:B------:R3:W0:Y:S01]  /*2930*/  LDS.128 R56, [R109] ;  /* 0x000000006d387984 */ /* 0x0006220000000c00 */
[----:B------:R-:W1:Y:S01]  /*2940*/  LDC R108, c[0x0][0x3a0] ;  /* 0x0000e800ff6c7b82 */ /* 0x000e620000000800 */
[----:B------:R-:W-:Y:S01]  /*2950*/  ISETP.LE.AND P0, PT, R0, UR4, PT ;  /* 0x0000000400007c0c */ /* 0x000fe2000bf03270 */
[----:B------:R-:W-:Y:S01]  /*2960*/  FFMA R23, R60, R99, R23 ;  /* 0x000000633c177223 */ /* 0x000fe20000000017 */
[----:B------:R3:W2:Y:S01]  /*2970*/  LDS.128 R52, [R109+0x10] ;  /* 0x000010006d347984 */ /* 0x0006a20000000c00 */
[----:B------:R-:W-:Y:S01]  /*2980*/  IADD3 R5, P1, PT, R5, 0x20, RZ ;  /* 0x0000002005057810 */ /* 0x000fe20007f3e0ff */
[C---:B------:R-:W-:Y:S01]  /*2990*/  FFMA R28, R61.reuse, R96, R28 ;  /* 0x000000603d1c7223 */ /* 0x040fe2000000001c */
[C---:B------:R-:W-:Y:S01]  /*29a0*/  FFMA R29, R61.reuse, R97, R29 ;  /* 0x000000613d1d7223 */ /* 0x040fe2000000001d */
[----:B------:R3:W4:Y:S01]  /*29b0*/  LDS.128 R48, [R110] ;  /* 0x000000006e307984 */ /* 0x0007220000000c00 */
[C---:B------:R-:W-:Y:S01]  /*29c0*/  FFMA R30, R61.reuse, R98, R30 ;  /* 0x000000623d1e7223 */ /* 0x040fe2000000001e */
[----:B------:R-:W-:Y:S01]  /*29d0*/  FFMA R31, R61, R99, R31 ;  /* 0x000000633d1f7223 */ /* 0x000fe2000000001f */
[C---:B------:R-:W-:Y:S01]  /*29e0*/  FFMA R36, R62.reuse, R96, R36 ;  /* 0x000000603e247223 */ /* 0x040fe20000000024 */
[----:B------:R3:W0:Y:S01]  /*29f0*/  LDS.128 R44, [R110+0x10] ;  /* 0x000010006e2c7984 */ /* 0x0006220000000c00 */
        /* <DEDUP_REMOVED lines=23> */
[----:B-1----:R-:W-:-:S02]  /*2b70*/  LEA R7, R108, R7, 0x3 ;  /* 0x000000076c077211 */ /* 0x002fc400078e18ff */
[----:B------:R-:W-:Y:S01]  /*2b80*/  IADD3.X R4, PT, PT, RZ, R4, RZ, P1, !PT ;  /* 0x00000004ff047210 */ /* 0x000fe20000ffe4ff */
[----:B0-234-:R-:W-:Y:S06]  /*2b90*/  @!P0 BRA `(.L_x_1) ;  /* 0xffffffd800988947 */ /* 0x01dfec000383ffff */
[----:B------:R-:W0:Y:S01]  /*2ba0*/  S2R R6, SR_CTAID.Y ;  /* 0x0000000000067919 */ /* 0x000e220000002600 */
[----:B------:R-:W1:Y:S01]  /*2bb0*/  LDC.64 R4, c[0x0][0x390] ;  /* 0x0000e400ff047b82 */ /* 0x000e620000000a00 */
[----:B------:R-:W2:Y:S01]  /*2bc0*/  S2R R7, SR_CTAID.X ;  /* 0x0000000000077919 */ /* 0x000ea20000002500 */
[----:B0-----:R-:W-:Y:S02]  /*2bd0*/  LEA R3, R6, R3, 0x4 ;  /* 0x0000000306037211 */ /* 0x001fe400078e20ff */
[----:B--2---:R-:W-:Y:S02]  /*2be0*/  LEA R2, R7, R2, 0x4 ;  /* 0x0000000207027211 */ /* 0x004fe400078e20ff */
[----:B------:R-:W-:Y:S02]  /*2bf0*/  SHF.L.U32 R3, R3, 0x3, RZ ;  /* 0x0000000303037819 */ /* 0x000fe400000006ff */
[----:B------:R-:W-:-:S05]  /*2c00*/  SHF.L.U32 R2, R2, 0x3, RZ ;  /* 0x0000000302027819 */ /* 0x000fca00000006ff */
[----:B------:R-:W-:-:S04]  /*2c10*/  IMAD R3, R3, R0, R2 ;  /* 0x0000000003037224 */ /* 0x000fc800078e0202 */
[----:B-1----:R-:W-:-:S05]  /*2c20*/  IMAD.WIDE R2, R3, 0x4, R4 ;  /* 0x0000000403027825 */ /* 0x002fca00078e0204 */
[----:B------:R0:W-:Y:S01]  /*2c30*/  STG.E.128 desc[UR8][R2.64], R16 ;  /* 0x0000001002007986 */ /* 0x0001e2000c101d08 */
[----:B------:R-:W-:-:S03]  /*2c40*/  IMAD.WIDE R4, R0, 0x4, R2 ;  /* 0x0000000400047825 */ /* 0x000fc600078e0202 */
[----:B------:R-:W-:Y:S01]  /*2c50*/  STG.E.128 desc[UR8][R2.64+0x10], R20 ;  /* 0x0000101402007986 */ /* 0x000fe2000c101d08 */
[----:B------:R-:W-:-:S03]  /*2c60*/  IMAD.WIDE R6, R0, 0x4, R4 ;  /* 0x0000000400067825 */ /* 0x000fc600078e0204 */
[----:B------:R-:W-:Y:S04]  /*2c70*/  STG.E.128 desc[UR8][R4.64], R24 ;  /* 0x0000001804007986 */ /* 0x000fe8000c101d08 */
[----:B------:R-:W-:Y:S01]  /*2c80*/  STG.E.128 desc[UR8][R4.64+0x10], R28 ;  /* 0x0000101c04007986 */ /* 0x000fe2000c101d08 */
[----:B------:R-:W-:-:S03]  /*2c90*/  IMAD.WIDE R8, R0, 0x4, R6 ;  /* 0x0000000400087825 */ /* 0x000fc600078e0206 */
[----:B------:R-:W-:Y:S01]  /*2ca0*/  STG.E.128 desc[UR8][R6.64], R32 ;  /* 0x0000002006007986 */ /* 0x000fe2000c101d08 */
[----:B------:R-:W-:-:S03]  /*2cb0*/  IMAD.WIDE R10, R0, 0x4, R8 ;  /* 0x00000004000a7825 */ /* 0x000fc600078e0208 */
[----:B------:R-:W-:Y:S04]  /*2cc0*/  STG.E.128 desc[UR8][R6.64+0x10], R36 ;  /* 0x0000102406007986 */ /* 0x000fe8000c101d08 */
[----:B------:R-:W-:Y:S01]  /*2cd0*/  STG.E.128 desc[UR8][R8.64], R40 ;  /* 0x0000002808007986 */ /* 0x000fe2000c101d08 */
[----:B-----5:R-:W-:-:S03]  /*2ce0*/  IMAD.WIDE R12, R0, 0x4, R10 ;  /* 0x00000004000c7825 */ /* 0x020fc600078e020a */
[----:B------:R-:W-:Y:S01]  /*2cf0*/  STG.E.128 desc[UR8][R8.64+0x10], R60 ;  /* 0x0000103c08007986 */ /* 0x000fe2000c101d08 */
[----:B------:R-:W-:-:S03]  /*2d00*/  IMAD.WIDE R14, R0, 0x4, R12 ;  /* 0x00000004000e7825 */ /* 0x000fc600078e020c */
[----:B------:R-:W-:Y:S04]  /*2d10*/  STG.E.128 desc[UR8][R10.64], R64 ;  /* 0x000000400a007986 */ /* 0x000fe8000c101d08 */
[----:B------:R-:W-:Y:S01]  /*2d20*/  STG.E.128 desc[UR8][R10.64+0x10], R68 ;  /* 0x000010440a007986 */ /* 0x000fe2000c101d08 */
[----:B0-----:R-:W-:-:S03]  /*2d30*/  IMAD.WIDE R16, R0, 0x4, R14 ;  /* 0x0000000400107825 */ /* 0x001fc600078e020e */
[----:B------:R-:W-:Y:S04]  /*2d40*/  STG.E.128 desc[UR8][R12.64], R72 ;  /* 0x000000480c007986 */ /* 0x000fe8000c101d08 */
[----:B------:R-:W-:Y:S04]  /*2d50*/  STG.E.128 desc[UR8][R12.64+0x10], R76 ;  /* 0x0000104c0c007986 */ /* 0x000fe8000c101d08 */
[----:B------:R-:W-:Y:S04]  /*2d60*/  STG.E.128 desc[UR8][R14.64], R80 ;  /* 0x000000500e007986 */ /* 0x000fe8000c101d08 */
[----:B------:R-:W-:Y:S04]  /*2d70*/  STG.E.128 desc[UR8][R14.64+0x10], R84 ;  /* 0x000010540e007986 */ /* 0x000fe8000c101d08 */
[----:B------:R-:W-:Y:S04]  /*2d80*/  STG.E.128 desc[UR8][R16.64], R88 ;  /* 0x0000005810007986 */ /* 0x000fe8000c101d08 */
[----:B------:R-:W-:Y:S01]  /*2d90*/  STG.E.128 desc[UR8][R16.64+0x10], R96 ;  /* 0x0000106010007986 */ /* 0x000fe2000c101d08 */
[----:B------:R-:W-:Y:S05]  /*2da0*/  EXIT ;  /* 0x000000000000794d */ /* 0x000fea0003800000 */
.L_x_2:
[----:B------:R-:W-:-:S00]  /*2db0*/  BRA `(.L_x_2) ;  /* 0xfffffffc00fc7947 */ /* 0x000fc0000383ffff */
[----:B------:R-:W-:-:S00]  /*2dc0*/  NOP ;  /* 0x0000000000007918 */ /* 0x000fc00000000000 */
        /* <DEDUP_REMOVED lines=11> */
.L_x_3:


//--------------------- .nv.shared._Z5SgemmILi128ELi8ELi128ELi8ELi8ELb1EEvPfS0_S0_iii --------------------------
	.section	.nv.shared._Z5SgemmILi128ELi8ELi128ELi8ELi8ELb1EEvPfS0_S0_iii,"aw",@nobits
	.sectionflags	@""
	.align	4
.nv.shared._Z5SgemmILi128ELi8ELi128ELi8ELi8ELb1EEvPfS0_S0_iii:
	.zero		17408


//--------------------- .nv.shared.reserved.0     --------------------------
	.section	.nv.shared.reserved.0,"aw",@nobits
	.weak		__nv_reservedSMEM_offset_0_alias
	.size		__nv_reservedSMEM_offset_0_alias, 0, 64
	.other		__nv_reservedSMEM_offset_0_alias,@"STO_CUDA_RESERVED_SHARED STV_DEFAULT"
__nv_reservedSMEM_offset_0_alias:
	.zero		0
	.zero		64


//--------------------- .nv.constant0._Z5SgemmILi128ELi8ELi128ELi8ELi8ELb1EEvPfS0_S0_iii --------------------------
	.section	.nv.constant0._Z5SgemmILi128ELi8ELi128ELi8ELi8ELb1EEvPfS0_S0_iii,"a",@progbits
	.sectionflags	@""
	.align	4
.nv.constant0._Z5SgemmILi128ELi8ELi128ELi8ELi8ELb1EEvPfS0_S0_iii:
	.zero		932


//--------------------- SYMBOLS --------------------------

	.type		.nv.reservedSmem.offset0,@object
	.size		.nv.reservedSmem.offset0,0x4
	.type		.nv.reservedSmem.cap,@object
	.size		.nv.reservedSmem.cap,0x4
